//
// Generated by NVIDIA NVVM Compiler
//
// Compiler Build ID: CL-36424714
// Cuda compilation tools, release 13.0, V13.0.88
// Based on NVVM 20.0.0
//

.version 9.0
.target sm_100
.address_size 64

	// .globl	_Z12dummy_kernelPdii
.func  (.param .align 16 .b8 func_retval0[16]) __internal_trig_reduction_slowpathd
(
	.param .b64 __internal_trig_reduction_slowpathd_param_0
)
;
.global .align 8 .b8 __cudart_i2opi_d[144] = {8, 93, 141, 31, 177, 95, 251, 107, 234, 146, 82, 138, 247, 57, 7, 61, 123, 241, 229, 235, 199, 186, 39, 117, 45, 234, 95, 158, 102, 63, 70, 79, 183, 9, 203, 39, 207, 126, 54, 109, 31, 109, 10, 90, 139, 17, 47, 239, 15, 152, 5, 222, 255, 151, 248, 31, 59, 40, 249, 189, 139, 95, 132, 156, 244, 57, 83, 131, 57, 214, 145, 57, 65, 126, 95, 180, 38, 112, 156, 233, 132, 68, 187, 46, 245, 53, 130, 232, 62, 167, 41, 177, 28, 235, 29, 254, 28, 146, 209, 9, 234, 46, 73, 6, 224, 210, 77, 66, 58, 110, 36, 183, 97, 197, 187, 222, 171, 99, 81, 254, 65, 144, 67, 60, 153, 149, 98, 219, 192, 221, 52, 245, 209, 87, 39, 252, 41, 21, 68, 78, 110, 131, 249, 162};
.global .align 16 .b8 __cudart_sin_cos_coeffs[128] = {70, 210, 176, 44, 241, 229, 90, 190, 146, 227, 172, 105, 227, 29, 199, 62, 161, 98, 219, 25, 160, 1, 42, 191, 24, 8, 17, 17, 17, 17, 129, 63, 84, 85, 85, 85, 85, 85, 197, 191, 0, 0, 0, 0, 0, 0, 0, 0, 0, 0, 0, 0, 0, 0, 0, 0, 100, 129, 253, 32, 131, 255, 168, 189, 40, 133, 239, 193, 167, 238, 33, 62, 217, 230, 6, 142, 79, 126, 146, 190, 233, 188, 221, 25, 160, 1, 250, 62, 71, 93, 193, 22, 108, 193, 86, 191, 81, 85, 85, 85, 85, 85, 165, 63, 0, 0, 0, 0, 0, 0, 224, 191, 0, 0, 0, 0, 0, 0, 240, 63};

.visible .entry _Z12dummy_kernelPdii(
	.param .u64 .ptr .align 1 _Z12dummy_kernelPdii_param_0,
	.param .u32 _Z12dummy_kernelPdii_param_1,
	.param .u32 _Z12dummy_kernelPdii_param_2
)
{
	.reg .pred 	%p<19>;
	.reg .b32 	%r<60>;
	.reg .b64 	%rd<21>;
	.reg .b64 	%fd<148>;

	ld.param.u64 	%rd2, [_Z12dummy_kernelPdii_param_0];
	ld.param.u32 	%r24, [_Z12dummy_kernelPdii_param_1];
	ld.param.u32 	%r25, [_Z12dummy_kernelPdii_param_2];
	mov.u32 	%r26, %ctaid.x;
	mov.u32 	%r27, %ntid.x;
	mov.u32 	%r28, %tid.x;
	add.s32 	%r29, %r25, %r26;
	mad.lo.s32 	%r1, %r29, %r27, %r28;
	setp.ge.s32 	%p1, %r1, %r24;
	@%p1 bra 	$L__BB0_23;
	cvta.to.global.u64 	%rd3, %rd2;
	mul.wide.s32 	%rd4, %r1, 8;
	add.s64 	%rd1, %rd3, %rd4;
	ld.global.f64 	%fd139, [%rd1];
	mov.b32 	%r51, 0;
	mov.u64 	%rd7, __cudart_sin_cos_coeffs;
$L__BB0_2:
	abs.f64 	%fd3, %fd139;
	setp.neu.f64 	%p2, %fd3, 0d7FF0000000000000;
	@%p2 bra 	$L__BB0_4;
	mov.f64 	%fd36, 0d0000000000000000;
	mul.rn.f64 	%fd141, %fd139, %fd36;
	mov.b32 	%r53, 1;
	bra.uni 	$L__BB0_7;
$L__BB0_4:
	mul.f64 	%fd31, %fd139, 0d3FE45F306DC9C883;
	cvt.rni.s32.f64 	%r52, %fd31;
	cvt.rn.f64.s32 	%fd32, %r52;
	fma.rn.f64 	%fd33, %fd32, 0dBFF921FB54442D18, %fd139;
	fma.rn.f64 	%fd34, %fd32, 0dBC91A62633145C00, %fd33;
	fma.rn.f64 	%fd141, %fd32, 0dB97B839A252049C0, %fd34;
	setp.ltu.f64 	%p3, %fd3, 0d41E0000000000000;
	@%p3 bra 	$L__BB0_6;
	{ // callseq 0, 0
	.param .b64 param0;
	st.param.f64 	[param0], %fd139;
	.param .align 16 .b8 retval0[16];
	call.uni (retval0), 
	__internal_trig_reduction_slowpathd, 
	(
	param0
	);
	ld.param.f64 	%fd141, [retval0];
	ld.param.b32 	%r52, [retval0+8];
	} // callseq 0
$L__BB0_6:
	add.s32 	%r53, %r52, 1;
$L__BB0_7:
	shl.b32 	%r33, %r53, 6;
	cvt.u64.u32 	%rd5, %r33;
	and.b64  	%rd6, %rd5, 64;
	add.s64 	%rd8, %rd7, %rd6;
	mul.rn.f64 	%fd37, %fd141, %fd141;
	and.b32  	%r34, %r53, 1;
	setp.eq.b32 	%p4, %r34, 1;
	selp.f64 	%fd38, 0dBDA8FF8320FD8164, 0d3DE5DB65F9785EBA, %p4;
	ld.global.nc.v2.f64 	{%fd39, %fd40}, [%rd8];
	fma.rn.f64 	%fd41, %fd38, %fd37, %fd39;
	fma.rn.f64 	%fd42, %fd41, %fd37, %fd40;
	ld.global.nc.v2.f64 	{%fd43, %fd44}, [%rd8+16];
	fma.rn.f64 	%fd45, %fd42, %fd37, %fd43;
	fma.rn.f64 	%fd46, %fd45, %fd37, %fd44;
	ld.global.nc.v2.f64 	{%fd47, %fd48}, [%rd8+32];
	fma.rn.f64 	%fd49, %fd46, %fd37, %fd47;
	fma.rn.f64 	%fd50, %fd49, %fd37, %fd48;
	fma.rn.f64 	%fd51, %fd50, %fd141, %fd141;
	fma.rn.f64 	%fd52, %fd50, %fd37, 0d3FF0000000000000;
	selp.f64 	%fd53, %fd52, %fd51, %p4;
	and.b32  	%r35, %r53, 2;
	setp.eq.s32 	%p5, %r35, 0;
	mov.f64 	%fd54, 0d0000000000000000;
	sub.f64 	%fd55, %fd54, %fd53;
	selp.f64 	%fd56, %fd53, %fd55, %p5;
	abs.f64 	%fd57, %fd56;
	sqrt.rn.f64 	%fd9, %fd57;
	abs.f64 	%fd10, %fd9;
	setp.eq.f64 	%p6, %fd10, 0d7FF0000000000000;
	@%p6 bra 	$L__BB0_11;
	mul.f64 	%fd58, %fd9, 0d3FE45F306DC9C883;
	cvt.rni.s32.f64 	%r54, %fd58;
	cvt.rn.f64.s32 	%fd59, %r54;
	fma.rn.f64 	%fd60, %fd59, 0dBFF921FB54442D18, %fd9;
	fma.rn.f64 	%fd61, %fd59, 0dBC91A62633145C00, %fd60;
	fma.rn.f64 	%fd143, %fd59, 0dB97B839A252049C0, %fd61;
	setp.ltu.f64 	%p7, %fd10, 0d41E0000000000000;
	@%p7 bra 	$L__BB0_10;
	{ // callseq 1, 0
	.param .b64 param0;
	st.param.f64 	[param0], %fd9;
	.param .align 16 .b8 retval0[16];
	call.uni (retval0), 
	__internal_trig_reduction_slowpathd, 
	(
	param0
	);
	ld.param.f64 	%fd143, [retval0];
	ld.param.b32 	%r54, [retval0+8];
	} // callseq 1
$L__BB0_10:
	add.s32 	%r55, %r54, 1;
	bra.uni 	$L__BB0_12;
$L__BB0_11:
	mov.f64 	%fd63, 0d0000000000000000;
	mul.rn.f64 	%fd143, %fd9, %fd63;
	mov.b32 	%r55, 1;
$L__BB0_12:
	shl.b32 	%r38, %r55, 6;
	cvt.u64.u32 	%rd9, %r38;
	and.b64  	%rd10, %rd9, 64;
	add.s64 	%rd12, %rd7, %rd10;
	mul.rn.f64 	%fd64, %fd143, %fd143;
	and.b32  	%r39, %r55, 1;
	setp.eq.b32 	%p8, %r39, 1;
	selp.f64 	%fd65, 0dBDA8FF8320FD8164, 0d3DE5DB65F9785EBA, %p8;
	ld.global.nc.v2.f64 	{%fd66, %fd67}, [%rd12];
	fma.rn.f64 	%fd68, %fd65, %fd64, %fd66;
	fma.rn.f64 	%fd69, %fd68, %fd64, %fd67;
	ld.global.nc.v2.f64 	{%fd70, %fd71}, [%rd12+16];
	fma.rn.f64 	%fd72, %fd69, %fd64, %fd70;
	fma.rn.f64 	%fd73, %fd72, %fd64, %fd71;
	ld.global.nc.v2.f64 	{%fd74, %fd75}, [%rd12+32];
	fma.rn.f64 	%fd76, %fd73, %fd64, %fd74;
	fma.rn.f64 	%fd77, %fd76, %fd64, %fd75;
	fma.rn.f64 	%fd78, %fd77, %fd143, %fd143;
	fma.rn.f64 	%fd79, %fd77, %fd64, 0d3FF0000000000000;
	selp.f64 	%fd80, %fd79, %fd78, %p8;
	and.b32  	%r40, %r55, 2;
	setp.eq.s32 	%p9, %r40, 0;
	mov.f64 	%fd81, 0d0000000000000000;
	sub.f64 	%fd82, %fd81, %fd80;
	selp.f64 	%fd83, %fd80, %fd82, %p9;
	abs.f64 	%fd84, %fd83;
	sqrt.rn.f64 	%fd16, %fd84;
	abs.f64 	%fd17, %fd16;
	setp.eq.f64 	%p10, %fd17, 0d7FF0000000000000;
	@%p10 bra 	$L__BB0_16;
	mul.f64 	%fd85, %fd16, 0d3FE45F306DC9C883;
	cvt.rni.s32.f64 	%r56, %fd85;
	cvt.rn.f64.s32 	%fd86, %r56;
	fma.rn.f64 	%fd87, %fd86, 0dBFF921FB54442D18, %fd16;
	fma.rn.f64 	%fd88, %fd86, 0dBC91A62633145C00, %fd87;
	fma.rn.f64 	%fd145, %fd86, 0dB97B839A252049C0, %fd88;
	setp.ltu.f64 	%p11, %fd17, 0d41E0000000000000;
	@%p11 bra 	$L__BB0_15;
	{ // callseq 2, 0
	.param .b64 param0;
	st.param.f64 	[param0], %fd16;
	.param .align 16 .b8 retval0[16];
	call.uni (retval0), 
	__internal_trig_reduction_slowpathd, 
	(
	param0
	);
	ld.param.f64 	%fd145, [retval0];
	ld.param.b32 	%r56, [retval0+8];
	} // callseq 2
$L__BB0_15:
	add.s32 	%r57, %r56, 1;
	bra.uni 	$L__BB0_17;
$L__BB0_16:
	mov.f64 	%fd90, 0d0000000000000000;
	mul.rn.f64 	%fd145, %fd16, %fd90;
	mov.b32 	%r57, 1;
$L__BB0_17:
	shl.b32 	%r43, %r57, 6;
	cvt.u64.u32 	%rd13, %r43;
	and.b64  	%rd14, %rd13, 64;
	add.s64 	%rd16, %rd7, %rd14;
	mul.rn.f64 	%fd91, %fd145, %fd145;
	and.b32  	%r44, %r57, 1;
	setp.eq.b32 	%p12, %r44, 1;
	selp.f64 	%fd92, 0dBDA8FF8320FD8164, 0d3DE5DB65F9785EBA, %p12;
	ld.global.nc.v2.f64 	{%fd93, %fd94}, [%rd16];
	fma.rn.f64 	%fd95, %fd92, %fd91, %fd93;
	fma.rn.f64 	%fd96, %fd95, %fd91, %fd94;
	ld.global.nc.v2.f64 	{%fd97, %fd98}, [%rd16+16];
	fma.rn.f64 	%fd99, %fd96, %fd91, %fd97;
	fma.rn.f64 	%fd100, %fd99, %fd91, %fd98;
	ld.global.nc.v2.f64 	{%fd101, %fd102}, [%rd16+32];
	fma.rn.f64 	%fd103, %fd100, %fd91, %fd101;
	fma.rn.f64 	%fd104, %fd103, %fd91, %fd102;
	fma.rn.f64 	%fd105, %fd104, %fd145, %fd145;
	fma.rn.f64 	%fd106, %fd104, %fd91, 0d3FF0000000000000;
	selp.f64 	%fd107, %fd106, %fd105, %p12;
	and.b32  	%r45, %r57, 2;
	setp.eq.s32 	%p13, %r45, 0;
	mov.f64 	%fd108, 0d0000000000000000;
	sub.f64 	%fd109, %fd108, %fd107;
	selp.f64 	%fd110, %fd107, %fd109, %p13;
	abs.f64 	%fd111, %fd110;
	sqrt.rn.f64 	%fd23, %fd111;
	abs.f64 	%fd24, %fd23;
	setp.eq.f64 	%p14, %fd24, 0d7FF0000000000000;
	@%p14 bra 	$L__BB0_21;
	mul.f64 	%fd112, %fd23, 0d3FE45F306DC9C883;
	cvt.rni.s32.f64 	%r58, %fd112;
	cvt.rn.f64.s32 	%fd113, %r58;
	fma.rn.f64 	%fd114, %fd113, 0dBFF921FB54442D18, %fd23;
	fma.rn.f64 	%fd115, %fd113, 0dBC91A62633145C00, %fd114;
	fma.rn.f64 	%fd147, %fd113, 0dB97B839A252049C0, %fd115;
	setp.ltu.f64 	%p15, %fd24, 0d41E0000000000000;
	@%p15 bra 	$L__BB0_20;
	{ // callseq 3, 0
	.param .b64 param0;
	st.param.f64 	[param0], %fd23;
	.param .align 16 .b8 retval0[16];
	call.uni (retval0), 
	__internal_trig_reduction_slowpathd, 
	(
	param0
	);
	ld.param.f64 	%fd147, [retval0];
	ld.param.b32 	%r58, [retval0+8];
	} // callseq 3
$L__BB0_20:
	add.s32 	%r59, %r58, 1;
	bra.uni 	$L__BB0_22;
$L__BB0_21:
	mov.f64 	%fd117, 0d0000000000000000;
	mul.rn.f64 	%fd147, %fd23, %fd117;
	mov.b32 	%r59, 1;
$L__BB0_22:
	shl.b32 	%r48, %r59, 6;
	cvt.u64.u32 	%rd17, %r48;
	and.b64  	%rd18, %rd17, 64;
	add.s64 	%rd20, %rd7, %rd18;
	mul.rn.f64 	%fd118, %fd147, %fd147;
	and.b32  	%r49, %r59, 1;
	setp.eq.b32 	%p16, %r49, 1;
	selp.f64 	%fd119, 0dBDA8FF8320FD8164, 0d3DE5DB65F9785EBA, %p16;
	ld.global.nc.v2.f64 	{%fd120, %fd121}, [%rd20];
	fma.rn.f64 	%fd122, %fd119, %fd118, %fd120;
	fma.rn.f64 	%fd123, %fd122, %fd118, %fd121;
	ld.global.nc.v2.f64 	{%fd124, %fd125}, [%rd20+16];
	fma.rn.f64 	%fd126, %fd123, %fd118, %fd124;
	fma.rn.f64 	%fd127, %fd126, %fd118, %fd125;
	ld.global.nc.v2.f64 	{%fd128, %fd129}, [%rd20+32];
	fma.rn.f64 	%fd130, %fd127, %fd118, %fd128;
	fma.rn.f64 	%fd131, %fd130, %fd118, %fd129;
	fma.rn.f64 	%fd132, %fd131, %fd147, %fd147;
	fma.rn.f64 	%fd133, %fd131, %fd118, 0d3FF0000000000000;
	selp.f64 	%fd134, %fd133, %fd132, %p16;
	and.b32  	%r50, %r59, 2;
	setp.eq.s32 	%p17, %r50, 0;
	mov.f64 	%fd135, 0d0000000000000000;
	sub.f64 	%fd136, %fd135, %fd134;
	selp.f64 	%fd137, %fd134, %fd136, %p17;
	abs.f64 	%fd138, %fd137;
	sqrt.rn.f64 	%fd139, %fd138;
	st.global.f64 	[%rd1], %fd139;
	add.s32 	%r51, %r51, 4;
	setp.ne.s32 	%p18, %r51, 200;
	@%p18 bra 	$L__BB0_2;
$L__BB0_23:
	ret;

}
.func  (.param .align 16 .b8 func_retval0[16]) __internal_trig_reduction_slowpathd(
	.param .b64 __internal_trig_reduction_slowpathd_param_0
)
{
	.local .align 8 .b8 	__local_depot1[40];
	.reg .b64 	%SP;
	.reg .b64 	%SPL;
	.reg .pred 	%p<10>;
	.reg .b32 	%r<47>;
	.reg .b64 	%rd<74>;
	.reg .b64 	%fd<5>;

	mov.u64 	%SPL, __local_depot1;
	ld.param.f64 	%fd4, [__internal_trig_reduction_slowpathd_param_0];
	add.u64 	%rd1, %SPL, 0;
	{
	.reg .b32 %temp; 
	mov.b64 	{%temp, %r1}, %fd4;
	}
	shr.u32 	%r2, %r1, 20;
	and.b32  	%r3, %r2, 2047;
	setp.eq.s32 	%p1, %r3, 2047;
	mov.b32 	%r46, 0;
	@%p1 bra 	$L__BB1_9;
	add.s32 	%r20, %r3, -1024;
	mov.b64 	%rd20, %fd4;
	shl.b64 	%rd2, %rd20, 11;
	shr.u32 	%r4, %r20, 6;
	sub.s32 	%r45, 15, %r4;
	sub.s32 	%r21, 19, %r4;
	setp.lt.u32 	%p2, %r20, 128;
	selp.b32 	%r6, 18, %r21, %p2;
	setp.ge.s32 	%p3, %r45, %r6;
	mov.b64 	%rd70, 0;
	@%p3 bra 	$L__BB1_4;
	add.s32 	%r23, %r6, %r4;
	neg.s32 	%r43, %r23;
	or.b64  	%rd3, %rd2, -9223372036854775808;
	mov.b64 	%rd70, 0;
	mov.b32 	%r42, 0;
	mov.u64 	%rd25, __cudart_i2opi_d;
	mov.u32 	%r44, %r45;
$L__BB1_3:
	.pragma "nounroll";
	mul.wide.s32 	%rd22, %r42, 8;
	add.s64 	%rd23, %rd1, %rd22;
	mul.wide.s32 	%rd24, %r44, 8;
	add.s64 	%rd26, %rd25, %rd24;
	ld.global.nc.u64 	%rd27, [%rd26];
	{
	.reg .u32 %r0, %r1, %r2, %r3, %alo, %ahi, %blo, %bhi, %clo, %chi;
	mov.b64 	{%alo,%ahi}, %rd27;
	mov.b64 	{%blo,%bhi}, %rd3;
	mov.b64 	{%clo,%chi}, %rd70;
	mad.lo.cc.u32 	%r0, %alo, %blo, %clo;
	madc.hi.cc.u32 	%r1, %alo, %blo, %chi;
	madc.hi.u32 	%r2, %alo, %bhi, 0;
	mad.lo.cc.u32 	%r1, %alo, %bhi, %r1;
	madc.hi.cc.u32 	%r2, %ahi, %blo, %r2;
	madc.hi.u32 	%r3, %ahi, %bhi, 0;
	mad.lo.cc.u32 	%r1, %ahi, %blo, %r1;
	madc.lo.cc.u32 	%r2, %ahi, %bhi, %r2;
	addc.u32 	%r3, %r3, 0;
	mov.b64 	%rd28, {%r0,%r1};
	mov.b64 	%rd70, {%r2,%r3};
	}
	st.local.u64 	[%rd23], %rd28;
	add.s32 	%r44, %r44, 1;
	add.s32 	%r43, %r43, 1;
	add.s32 	%r42, %r42, 1;
	setp.ne.s32 	%p4, %r43, -15;
	mov.u32 	%r45, %r6;
	@%p4 bra 	$L__BB1_3;
$L__BB1_4:
	cvt.s64.s32 	%rd29, %r45;
	cvt.u64.u32 	%rd30, %r4;
	add.s64 	%rd31, %rd30, %rd29;
	shl.b64 	%rd32, %rd31, 3;
	add.s64 	%rd33, %rd1, %rd32;
	st.local.u64 	[%rd33+-120], %rd70;
	and.b32  	%r15, %r2, 63;
	ld.local.u64 	%rd72, [%rd1+16];
	ld.local.u64 	%rd71, [%rd1+24];
	setp.eq.s32 	%p5, %r15, 0;
	@%p5 bra 	$L__BB1_6;
	shl.b64 	%rd34, %rd71, %r15;
	shr.u64 	%rd35, %rd72, 1;
	xor.b32  	%r24, %r15, 63;
	shr.u64 	%rd36, %rd35, %r24;
	or.b64  	%rd71, %rd34, %rd36;
	ld.local.u64 	%rd37, [%rd1+8];
	shl.b64 	%rd38, %rd72, %r15;
	shr.u64 	%rd39, %rd37, 1;
	shr.u64 	%rd40, %rd39, %r24;
	or.b64  	%rd72, %rd38, %rd40;
$L__BB1_6:
	and.b32  	%r25, %r1, -2147483648;
	shr.u64 	%rd41, %rd71, 62;
	cvt.u32.u64 	%r26, %rd41;
	mov.b64 	{%r27, %r28}, %rd71;
	mov.b64 	{%r29, %r30}, %rd72;
	shf.l.wrap.b32 	%r31, %r30, %r27, 2;
	shf.l.wrap.b32 	%r32, %r27, %r28, 2;
	mov.b64 	%rd42, {%r31, %r32};
	shl.b64 	%rd43, %rd72, 2;
	shr.u64 	%rd44, %rd42, 63;
	cvt.u32.u64 	%r33, %rd44;
	add.s32 	%r34, %r33, %r26;
	setp.eq.s32 	%p6, %r25, 0;
	neg.s32 	%r35, %r34;
	selp.b32 	%r46, %r34, %r35, %p6;
	setp.gt.s64 	%p7, %rd42, -1;
	mov.b64 	%rd45, 0;
	{
	.reg .u32 %r0, %r1, %r2, %r3, %a0, %a1, %a2, %a3, %b0, %b1, %b2, %b3;
	mov.b64 	{%a0,%a1}, %rd45;
	mov.b64 	{%a2,%a3}, %rd45;
	mov.b64 	{%b0,%b1}, %rd43;
	mov.b64 	{%b2,%b3}, %rd42;
	sub.cc.u32 	%r0, %a0, %b0;
	subc.cc.u32 	%r1, %a1, %b1;
	subc.cc.u32 	%r2, %a2, %b2;
	subc.u32 	%r3, %a3, %b3;
	mov.b64 	%rd46, {%r0,%r1};
	mov.b64 	%rd47, {%r2,%r3};
	}
	xor.b32  	%r36, %r25, -2147483648;
	selp.b64 	%rd73, %rd42, %rd47, %p7;
	selp.b64 	%rd14, %rd43, %rd46, %p7;
	selp.b32 	%r17, %r25, %r36, %p7;
	clz.b64 	%r37, %rd73;
	cvt.u64.u32 	%rd15, %r37;
	setp.eq.s32 	%p8, %r37, 0;
	@%p8 bra 	$L__BB1_8;
	cvt.u32.u64 	%r38, %rd15;
	and.b32  	%r39, %r38, 63;
	shl.b64 	%rd48, %rd73, %r39;
	shr.u64 	%rd49, %rd14, 1;
	not.b32 	%r40, %r38;
	and.b32  	%r41, %r40, 63;
	shr.u64 	%rd50, %rd49, %r41;
	or.b64  	%rd73, %rd48, %rd50;
$L__BB1_8:
	mov.b64 	%rd51, -3958705157555305931;
	{
	.reg .u32 %r0, %r1, %r2, %r3, %alo, %ahi, %blo, %bhi;
	mov.b64 	{%alo,%ahi}, %rd73;
	mov.b64 	{%blo,%bhi}, %rd51;
	mul.lo.u32 	%r0, %alo, %blo;
	mul.hi.u32 	%r1, %alo, %blo;
	mad.lo.cc.u32 	%r1, %alo, %bhi, %r1;
	madc.hi.u32 	%r2, %alo, %bhi, 0;
	mad.lo.cc.u32 	%r1, %ahi, %blo, %r1;
	madc.hi.cc.u32 	%r2, %ahi, %blo, %r2;
	madc.hi.u32 	%r3, %ahi, %bhi, 0;
	mad.lo.cc.u32 	%r2, %ahi, %bhi, %r2;
	addc.u32 	%r3, %r3, 0;
	mov.b64 	%rd52, {%r0,%r1};
	mov.b64 	%rd53, {%r2,%r3};
	}
	setp.gt.s64 	%p9, %rd53, 0;
	{
	.reg .u32 %r0, %r1, %r2, %r3, %a0, %a1, %a2, %a3, %b0, %b1, %b2, %b3;
	mov.b64 	{%a0,%a1}, %rd52;
	mov.b64 	{%a2,%a3}, %rd53;
	mov.b64 	{%b0,%b1}, %rd52;
	mov.b64 	{%b2,%b3}, %rd53;
	add.cc.u32 	%r0, %a0, %b0;
	addc.cc.u32 	%r1, %a1, %b1;
	addc.cc.u32 	%r2, %a2, %b2;
	addc.u32 	%r3, %a3, %b3;
	mov.b64 	%rd54, {%r0,%r1};
	mov.b64 	%rd55, {%r2,%r3};
	}
	selp.b64 	%rd56, %rd55, %rd53, %p9;
	selp.s64 	%rd57, -1, 0, %p9;
	sub.s64 	%rd58, %rd57, %rd15;
	cvt.u64.u32 	%rd59, %r17;
	shl.b64 	%rd60, %rd59, 32;
	add.s64 	%rd61, %rd56, 1;
	shr.u64 	%rd62, %rd61, 10;
	add.s64 	%rd63, %rd62, 1;
	shr.u64 	%rd64, %rd63, 1;
	shl.b64 	%rd65, %rd58, 52;
	add.s64 	%rd66, %rd65, %rd64;
	add.s64 	%rd67, %rd66, 4602678819172646912;
	or.b64  	%rd68, %rd67, %rd60;
	mov.b64 	%fd4, %rd68;
$L__BB1_9:
	st.param.f64 	[func_retval0], %fd4;
	st.param.b32 	[func_retval0+8], %r46;
	ret;

}


// ===== COMPILED SASS (sm_100) =====

	.target	sm_100

	.elftype	@"ET_EXEC"


//--------------------- .note.nv.tkinfo           --------------------------
	.section	.note.nv.tkinfo,"",@"SHT_NOTE"
	.sectionflags	@"SHF_NOTE_NV_TKINFO"
	.tkinfo
        /*0018*/ 	.word	0x00000002
        /*0030*/ 	.string	""
        /*0030*/ 	.string	"ptxas"
        /*0030*/ 	.string	"Cuda compilation tools, release 13.0, V13.0.88"
        /*0030*/ 	.string	"Build cuda_13.0.r13.0/compiler.36424714_0"
        /*0030*/ 	.string	"-arch sm_100 -m 64 "



//--------------------- .note.nv.cuinfo           --------------------------
	.section	.note.nv.cuinfo,"",@"SHT_NOTE"
	.sectionflags	@"SHF_NOTE_NV_CUINFO"
        /*0018*/ 	.short	0x0002
        /*001a*/ 	.short	0x0064
        /*001c*/ 	.short	0x0082
	.zero		2


//--------------------- .nv.info                  --------------------------
	.section	.nv.info,"",@"SHT_CUDA_INFO"
	.align	4


	//----- nvinfo : EIATTR_REGCOUNT
	.align		4
        /*0000*/ 	.byte	0x04, 0x2f
        /*0002*/ 	.short	(.L_3 - .L_2)
	.align		4
.L_2:
        /*0004*/ 	.word	index@(_Z12dummy_kernelPdii)
        /*0008*/ 	.word	0x0000001c


	//----- nvinfo : EIATTR_FRAME_SIZE
	.align		4
.L_3:
        /*000c*/ 	.byte	0x04, 0x11
        /*000e*/ 	.short	(.L_5 - .L_4)
	.align		4
.L_4:
        /*0010*/ 	.word	index@($_Z12dummy_kernelPdii$__internal_trig_reduction_slowpathd)
        /*0014*/ 	.word	0x00000028


	//----- nvinfo : EIATTR_FRAME_SIZE
	.align		4
.L_5:
        /*0018*/ 	.byte	0x04, 0x11
        /*001a*/ 	.short	(.L_7 - .L_6)
	.align		4
.L_6:
        /*001c*/ 	.word	index@($__internal_0_$__cuda_sm20_dsqrt_rn_f64_mediumpath_v1)
        /*0020*/ 	.word	0x00000028


	//----- nvinfo : EIATTR_FRAME_SIZE
	.align		4
.L_7:
        /*0024*/ 	.byte	0x04, 0x11
        /*0026*/ 	.short	(.L_9 - .L_8)
	.align		4
.L_8:
        /*0028*/ 	.word	index@(_Z12dummy_kernelPdii)
        /*002c*/ 	.word	0x00000028


	//----- nvinfo : EIATTR_MIN_STACK_SIZE
	.align		4
.L_9:
        /*0030*/ 	.byte	0x04, 0x12
        /*0032*/ 	.short	(.L_11 - .L_10)
	.align		4
.L_10:
        /*0034*/ 	.word	index@(_Z12dummy_kernelPdii)
        /*0038*/ 	.word	0x00000028
.L_11:


//--------------------- .nv.compat                --------------------------
	.section	.nv.compat,"",@"SHT_CUDA_COMPAT_INFO"
	.align	4
        /*0000*/ 	.byte	0x02, 0x09, 0x00, 0x00, 0x02, 0x02, 0x01, 0x00, 0x02, 0x05, 0x05, 0x00, 0x03, 0x07, 0x01, 0x01
        /*0010*/ 	.byte	0x02, 0x03, 0x00, 0x00, 0x02, 0x06, 0x01, 0x00, 0x04, 0x0b, 0x08, 0x00, 0x01, 0x00, 0x00, 0x00
        /*0020*/ 	.byte	0x00, 0x00, 0x00, 0x00


//--------------------- .nv.info._Z12dummy_kernelPdii --------------------------
	.section	.nv.info._Z12dummy_kernelPdii,"",@"SHT_CUDA_INFO"
	.sectionflags	@""
	.align	4


	//----- nvinfo : EIATTR_CUDA_API_VERSION
	.align		4
        /*0000*/ 	.byte	0x04, 0x37
        /*0002*/ 	.short	(.L_13 - .L_12)
.L_12:
        /*0004*/ 	.word	0x00000082


	//----- nvinfo : EIATTR_KPARAM_INFO
	.align		4
.L_13:
        /*0008*/ 	.byte	0x04, 0x17
        /*000a*/ 	.short	(.L_15 - .L_14)
.L_14:
        /*000c*/ 	.word	0x00000000
        /*0010*/ 	.short	0x0002
        /*0012*/ 	.short	0x000c
        /*0014*/ 	.byte	0x00, 0xf0, 0x11, 0x00


	//----- nvinfo : EIATTR_KPARAM_INFO
	.align		4
.L_15:
        /*0018*/ 	.byte	0x04, 0x17
        /*001a*/ 	.short	(.L_17 - .L_16)
.L_16:
        /*001c*/ 	.word	0x00000000
        /*0020*/ 	.short	0x0001
        /*0022*/ 	.short	0x0008
        /*0024*/ 	.byte	0x00, 0xf0, 0x11, 0x00


	//----- nvinfo : EIATTR_KPARAM_INFO
	.align		4
.L_17:
        /*0028*/ 	.byte	0x04, 0x17
        /*002a*/ 	.short	(.L_19 - .L_18)
.L_18:
        /*002c*/ 	.word	0x00000000
        /*0030*/ 	.short	0x0000
        /*0032*/ 	.short	0x0000
        /*0034*/ 	.byte	0x00, 0xf5, 0x21, 0x00


	//----- nvinfo : EIATTR_SPARSE_MMA_MASK
	.align		4
.L_19:
        /*0038*/ 	.byte	0x03, 0x50
        /*003a*/ 	.short	0x0000


	//----- nvinfo : EIATTR_MAXREG_COUNT
	.align		4
        /*003c*/ 	.byte	0x03, 0x1b
        /*003e*/ 	.short	0x00ff


	//----- nvinfo : EIATTR_MERCURY_ISA_VERSION
	.align		4
        /*0040*/ 	.byte	0x03, 0x5f
        /*0042*/ 	.short	0x0101


	//----- nvinfo : EIATTR_VRC_CTA_INIT_COUNT
	.align		4
        /*0044*/ 	.byte	0x02, 0x4a
	.zero		1
	.zero		1


	//----- nvinfo : EIATTR_EXIT_INSTR_OFFSETS
	.align		4
        /*0048*/ 	.byte	0x04, 0x1c
        /*004a*/ 	.short	(.L_21 - .L_20)


	//   ....[0]....
.L_20:
        /*004c*/ 	.word	0x00000090


	//   ....[1]....
        /*0050*/ 	.word	0x00001640


	//----- nvinfo : EIATTR_CRS_STACK_SIZE
	.align		4
.L_21:
        /*0054*/ 	.byte	0x04, 0x1e
        /*0056*/ 	.short	(.L_23 - .L_22)
.L_22:
        /*0058*/ 	.word	0x00000000


	//----- nvinfo : EIATTR_CBANK_PARAM_SIZE
	.align		4
.L_23:
        /*005c*/ 	.byte	0x03, 0x19
        /*005e*/ 	.short	0x0010


	//----- nvinfo : EIATTR_PARAM_CBANK
	.align		4
        /*0060*/ 	.byte	0x04, 0x0a
        /*0062*/ 	.short	(.L_25 - .L_24)
	.align		4
.L_24:
        /*0064*/ 	.word	index@(.nv.constant0._Z12dummy_kernelPdii)
        /*0068*/ 	.short	0x0380
        /*006a*/ 	.short	0x0010


	//----- nvinfo : EIATTR_SW_WAR
	.align		4
.L_25:
        /*006c*/ 	.byte	0x04, 0x36
        /*006e*/ 	.short	(.L_27 - .L_26)
.L_26:
        /*0070*/ 	.word	0x00000008
.L_27:


//--------------------- .nv.callgraph             --------------------------
	.section	.nv.callgraph,"",@"SHT_CUDA_CALLGRAPH"
	.align	4
	.sectionentsize	8
	.align		4
        /*0000*/ 	.word	0x00000000
	.align		4
        /*0004*/ 	.word	0xffffffff
	.align		4
        /*0008*/ 	.word	0x00000000
	.align		4
        /*000c*/ 	.word	0xfffffffe
	.align		4
        /*0010*/ 	.word	0x00000000
	.align		4
        /*0014*/ 	.word	0xfffffffd
	.align		4
        /*0018*/ 	.word	0x00000000
	.align		4
        /*001c*/ 	.word	0xfffffffc


//--------------------- .nv.constant4             --------------------------
	.section	.nv.constant4,"a",@progbits
	.align	8
	.align		8
.nv.constant4:
        /*0000*/ 	.dword	__cudart_i2opi_d
	.align		8
        /*0008*/ 	.dword	__cudart_sin_cos_coeffs


//--------------------- .text._Z12dummy_kernelPdii --------------------------
	.section	.text._Z12dummy_kernelPdii,"ax",@progbits
	.align	128
        .global         _Z12dummy_kernelPdii
        .type           _Z12dummy_kernelPdii,@function
        .size           _Z12dummy_kernelPdii,(.L_x_41 - _Z12dummy_kernelPdii)
        .other          _Z12dummy_kernelPdii,@"STO_CUDA_ENTRY STV_DEFAULT"
_Z12dummy_kernelPdii:
.text._Z12dummy_kernelPdii:
[----:B------:R-:W0:Y:S01]  /*0000*/  LDC R1, c[0x0][0x37c] ;  /* 0x0000df00ff017b82 */ /* 0x000e220000000800 */
[----:B------:R-:W1:Y:S07]  /*0010*/  S2R R3, SR_TID.X ;  /* 0x0000000000037919 */ /* 0x000e6e0000002100 */
[----:B------:R-:W2:Y:S01]  /*0020*/  S2UR UR4, SR_CTAID.X ;  /* 0x00000000000479c3 */ /* 0x000ea20000002500 */
[----:B------:R-:W1:Y:S01]  /*0030*/  LDCU UR5, c[0x0][0x360] ;  /* 0x00006c00ff0577ac */ /* 0x000e620008000800 */
[----:B0-----:R-:W-:-:S06]  /*0040*/  VIADD R1, R1, 0xffffffd8 ;  /* 0xffffffd801017836 */ /* 0x001fcc0000000000 */
[----:B------:R-:W2:Y:S02]  /*0050*/  LDC.64 R4, c[0x0][0x388] ;  /* 0x0000e200ff047b82 */ /* 0x000ea40000000a00 */
[----:B--2---:R-:W-:-:S04]  /*0060*/  VIADD R0, R5, UR4 ;  /* 0x0000000405007c36 */ /* 0x004fc80008000000 */
[----:B-1----:R-:W-:-:S05]  /*0070*/  IMAD R3, R0, UR5, R3 ;  /* 0x0000000500037c24 */ /* 0x002fca000f8e0203 */
[----:B------:R-:W-:-:S13]  /*0080*/  ISETP.GE.AND P0, PT, R3, R4, PT ;  /* 0x000000040300720c */ /* 0x000fda0003f06270 */
[----:B------:R-:W-:Y:S05]  /*0090*/  @P0 EXIT ;  /* 0x000000000000094d */ /* 0x000fea0003800000 */
[----:B------:R-:W0:Y:S01]  /*00a0*/  LDC.64 R16, c[0x0][0x380] ;  /* 0x0000e000ff107b82 */ /* 0x000e220000000a00 */
[----:B------:R-:W1:Y:S01]  /*00b0*/  LDCU.64 UR6, c[0x0][0x358] ;  /* 0x00006b00ff0677ac */ /* 0x000e620008000a00 */
[----:B------:R-:W2:Y:S01]  /*00c0*/  LDCU.64 UR10, c[0x4][0x8] ;  /* 0x01000100ff0a77ac */ /* 0x000ea20008000a00 */
[----:B0-----:R-:W-:-:S05]  /*00d0*/  IMAD.WIDE R16, R3, 0x8, R16 ;  /* 0x0000000803107825 */ /* 0x001fca00078e0210 */
[----:B-1----:R0:W5:Y:S01]  /*00e0*/  LDG.E.64 R18, desc[UR6][R16.64] ;  /* 0x0000000610127981 */ /* 0x002162000c1e1b00 */
[----:B--2---:R-:W-:-:S05]  /*00f0*/  UMOV UR4, URZ ;  /* 0x000000ff00047c82 */ /* 0x004fca0008000000 */
.L_x_27:
[----:B-----5:R-:W-:Y:S01]  /*0100*/  DSETP.NEU.AND P0, PT, |R18|, +INF , PT ;  /* 0x7ff000001200742a */ /* 0x020fe20003f0d200 */
[----:B------:R-:W-:Y:S01]  /*0110*/  UIADD3 UR4, UPT, UPT, UR4, 0x4, URZ ;  /* 0x0000000404047890 */ /* 0x000fe2000fffe0ff */
[----:B------:R-:W-:Y:S03]  /*0120*/  BSSY.RECONVERGENT B0, `(.L_x_0) ;  /* 0x000001a000007945 */ /* 0x000fe60003800200 */
[----:B------:R-:W-:-:S09]  /*0130*/  UISETP.NE.AND UP0, UPT, UR4, 0xc8, UPT ;  /* 0x000000c80400788c */ /* 0x000fd2000bf05270 */
[----:B-1----:R-:W-:Y:S01]  /*0140*/  @!P0 DMUL R2, RZ, R18 ;  /* 0x00000012ff028228 */ /* 0x002fe20000000000 */
[----:B------:R-:W-:Y:S01]  /*0150*/  @!P0 IMAD.MOV.U32 R0, RZ, RZ, 0x1 ;  /* 0x00000001ff008424 */ /* 0x000fe200078e00ff */
[----:B------:R-:W-:Y:S09]  /*0160*/  @!P0 BRA `(.L_x_1) ;  /* 0x0000000000548947 */ /* 0x000ff20003800000 */
[----:B------:R-:W-:Y:S01]  /*0170*/  UMOV UR8, 0x6dc9c883 ;  /* 0x6dc9c88300087882 */ /* 0x000fe20000000000 */
[----:B------:R-:W-:Y:S01]  /*0180*/  UMOV UR9, 0x3fe45f30 ;  /* 0x3fe45f3000097882 */ /* 0x000fe20000000000 */
[C---:B------:R-:W-:Y:S01]  /*0190*/  DSETP.GE.AND P0, PT, |R18|.reuse, 2.14748364800000000000e+09, PT ;  /* 0x41e000001200742a */ /* 0x040fe20003f06200 */
[----:B------:R-:W-:Y:S01]  /*01a0*/  BSSY.RECONVERGENT B1, `(.L_x_2) ;  /* 0x0000010000017945 */ /* 0x000fe20003800200 */
[----:B------:R-:W-:Y:S01]  /*01b0*/  DMUL R4, R18, UR8 ;  /* 0x0000000812047c28 */ /* 0x000fe20008000000 */
[----:B------:R-:W-:Y:S01]  /*01c0*/  UMOV UR8, 0x54442d18 ;  /* 0x54442d1800087882 */ /* 0x000fe20000000000 */
[----:B------:R-:W-:-:S04]  /*01d0*/  UMOV UR9, 0x3ff921fb ;  /* 0x3ff921fb00097882 */ /* 0x000fc80000000000 */
[----:B------:R-:W1:Y:S08]  /*01e0*/  F2I.F64 R0, R4 ;  /* 0x0000000400007311 */ /* 0x000e700000301100 */
[----:B-1----:R-:W1:Y:S02]  /*01f0*/  I2F.F64 R2, R0 ;  /* 0x0000000000027312 */ /* 0x002e640000201c00 */
[----:B-1----:R-:W-:Y:S01]  /*0200*/  DFMA R6, R2, -UR8, R18 ;  /* 0x8000000802067c2b */ /* 0x002fe20008000012 */
[----:B------:R-:W-:Y:S01]  /*0210*/  UMOV UR8, 0x33145c00 ;  /* 0x33145c0000087882 */ /* 0x000fe20000000000 */
[----:B------:R-:W-:-:S06]  /*0220*/  UMOV UR9, 0x3c91a626 ;  /* 0x3c91a62600097882 */ /* 0x000fcc0000000000 */
[----:B------:R-:W-:Y:S01]  /*0230*/  DFMA R6, R2, -UR8, R6 ;  /* 0x8000000802067c2b */ /* 0x000fe20008000006 */
[----:B------:R-:W-:Y:S01]  /*0240*/  UMOV UR8, 0x252049c0 ;  /* 0x252049c000087882 */ /* 0x000fe20000000000 */
[----:B------:R-:W-:-:S06]  /*0250*/  UMOV UR9, 0x397b839a ;  /* 0x397b839a00097882 */ /* 0x000fcc0000000000 */
[----:B------:R-:W-:Y:S01]  /*0260*/  DFMA R2, R2, -UR8, R6 ;  /* 0x8000000802027c2b */ /* 0x000fe20008000006 */
[----:B------:R-:W-:Y:S10]  /*0270*/  @!P0 BRA `(.L_x_3) ;  /* 0x0000000000088947 */ /* 0x000ff40003800000 */
[----:B------:R-:W-:-:S07]  /*0280*/  MOV R10, 0x2a0 ;  /* 0x000002a0000a7802 */ /* 0x000fce0000000f00 */
[----:B0-----:R-:W-:Y:S05]  /*0290*/  CALL.REL.NOINC `($_Z12dummy_kernelPdii$__internal_trig_reduction_slowpathd) ;  /* 0x0000001400a47944 */ /* 0x001fea0003c00000 */
.L_x_3:
[----:B------:R-:W-:Y:S05]  /*02a0*/  BSYNC.RECONVERGENT B1 ;  /* 0x0000000000017941 */ /* 0x000fea0003800200 */
.L_x_2:
[----:B------:R-:W-:-:S07]  /*02b0*/  VIADD R0, R0, 0x1 ;  /* 0x0000000100007836 */ /* 0x000fce0000000000 */
.L_x_1:
[----:B------:R-:W-:Y:S05]  /*02c0*/  BSYNC.RECONVERGENT B0 ;  /* 0x0000000000007941 */ /* 0x000fea0003800200 */
.L_x_0:
[----:B------:R-:W-:-:S05]  /*02d0*/  IMAD.SHL.U32 R4, R0, 0x40, RZ ;  /* 0x0000004000047824 */ /* 0x000fca00078e00ff */
[----:B------:R-:W-:-:S04]  /*02e0*/  LOP3.LUT R4, R4, 0x40, RZ, 0xc0, !PT ;  /* 0x0000004004047812 */ /* 0x000fc800078ec0ff */
[----:B------:R-:W-:-:S05]  /*02f0*/  IADD3 R20, P0, PT, R4, UR10, RZ ;  /* 0x0000000a04147c10 */ /* 0x000fca000ff1e0ff */
[----:B------:R-:W-:-:S05]  /*0300*/  IMAD.X R21, RZ, RZ, UR11, P0 ;  /* 0x0000000bff157e24 */ /* 0x000fca00080e06ff */
[----:B------:R-:W2:Y:S04]  /*0310*/  LDG.E.128.CONSTANT R12, desc[UR6][R20.64] ;  /* 0x00000006140c7981 */ /* 0x000ea8000c1e9d00 */
[----:B------:R-:W3:Y:S04]  /*0320*/  LDG.E.128.CONSTANT R8, desc[UR6][R20.64+0x10] ;  /* 0x0000100614087981 */ /* 0x000ee8000c1e9d00 */
[----:B------:R-:W4:Y:S01]  /*0330*/  LDG.E.128.CONSTANT R4, desc[UR6][R20.64+0x20] ;  /* 0x0000200614047981 */ /* 0x000f22000c1e9d00 */
[----:B------:R-:W-:Y:S01]  /*0340*/  LOP3.LUT R18, R0, 0x1, RZ, 0xc0, !PT ;  /* 0x0000000100127812 */ /* 0x000fe200078ec0ff */
[----:B------:R-:W-:Y:S01]  /*0350*/  IMAD.MOV.U32 R22, RZ, RZ, 0x20fd8164 ;  /* 0x20fd8164ff167424 */ /* 0x000fe200078e00ff */
[----:B------:R-:W-:Y:S01]  /*0360*/  BSSY.RECONVERGENT B0, `(.L_x_4) ;  /* 0x000002d000007945 */ /* 0x000fe20003800200 */
[----:B------:R-:W-:Y:S01]  /*0370*/  IMAD.MOV.U32 R23, RZ, RZ, 0x3da8ff83 ;  /* 0x3da8ff83ff177424 */ /* 0x000fe200078e00ff */
[----:B------:R-:W-:Y:S01]  /*0380*/  ISETP.NE.U32.AND P0, PT, R18, 0x1, PT ;  /* 0x000000011200780c */ /* 0x000fe20003f05070 */
[----:B------:R-:W-:-:S03]  /*0390*/  DMUL R18, R2, R2 ;  /* 0x0000000202127228 */ /* 0x000fc60000000000 */
[----:B------:R-:W-:Y:S02]  /*03a0*/  FSEL R22, R22, -8.06006814911005101289e+34, !P0 ;  /* 0xf9785eba16167808 */ /* 0x000fe40004000000 */
[----:B------:R-:W-:-:S06]  /*03b0*/  FSEL R23, -R23, 0.11223486810922622681, !P0 ;  /* 0x3de5db6517177808 */ /* 0x000fcc0004000100 */
[----:B--2---:R-:W-:-:S08]  /*03c0*/  DFMA R12, R18, R22, R12 ;  /* 0x00000016120c722b */ /* 0x004fd0000000000c */
[----:B------:R-:W-:-:S08]  /*03d0*/  DFMA R12, R18, R12, R14 ;  /* 0x0000000c120c722b */ /* 0x000fd0000000000e */
[----:B---3--:R-:W-:-:S08]  /*03e0*/  DFMA R8, R18, R12, R8 ;  /* 0x0000000c1208722b */ /* 0x008fd00000000008 */
[----:B------:R-:W-:-:S08]  /*03f0*/  DFMA R8, R18, R8, R10 ;  /* 0x000000081208722b */ /* 0x000fd0000000000a */
[----:B----4-:R-:W-:-:S08]  /*0400*/  DFMA R4, R18, R8, R4 ;  /* 0x000000081204722b */ /* 0x010fd00000000004 */
[----:B------:R-:W-:Y:S01]  /*0410*/  DFMA R4, R18, R4, R6 ;  /* 0x000000041204722b */ /* 0x000fe20000000006 */
[----:B------:R-:W-:Y:S02]  /*0420*/  IMAD.MOV.U32 R6, RZ, RZ, 0x0 ;  /* 0x00000000ff067424 */ /* 0x000fe400078e00ff */
[----:B------:R-:W-:-:S05]  /*0430*/  IMAD.MOV.U32 R7, RZ, RZ, 0x3fd80000 ;  /* 0x3fd80000ff077424 */ /* 0x000fca00078e00ff */
[----:B------:R-:W-:Y:S02]  /*0440*/  DFMA R2, R4, R2, R2 ;  /* 0x000000020402722b */ /* 0x000fe40000000002 */
[----:B------:R-:W-:-:S10]  /*0450*/  DFMA R4, R18, R4, 1 ;  /* 0x3ff000001204742b */ /* 0x000fd40000000004 */
[----:B------:R-:W-:Y:S02]  /*0460*/  FSEL R4, R4, R2, !P0 ;  /* 0x0000000204047208 */ /* 0x000fe40004000000 */
[----:B------:R-:W-:Y:S02]  /*0470*/  FSEL R5, R5, R3, !P0 ;  /* 0x0000000305057208 */ /* 0x000fe40004000000 */
[----:B------:R-:W-:-:S04]  /*0480*/  LOP3.LUT P0, RZ, R0, 0x2, RZ, 0xc0, !PT ;  /* 0x0000000200ff7812 */ /* 0x000fc8000780c0ff */
[----:B------:R-:W-:-:S10]  /*0490*/  DADD R2, RZ, -R4 ;  /* 0x00000000ff027229 */ /* 0x000fd40000000804 */
[----:B------:R-:W-:Y:S02]  /*04a0*/  FSEL R12, R4, R2, !P0 ;  /* 0x00000002040c7208 */ /* 0x000fe40004000000 */
[----:B------:R-:W-:-:S06]  /*04b0*/  FSEL R13, R5, R3, !P0 ;  /* 0x00000003050d7208 */ /* 0x000fcc0004000000 */
[----:B------:R-:W-:-:S06]  /*04c0*/  DADD R4, -RZ, |R12| ;  /* 0x00000000ff047229 */ /* 0x000fcc000000050c */
[----:B------:R-:W1:Y:S04]  /*04d0*/  MUFU.RSQ64H R9, R5 ;  /* 0x0000000500097308 */ /* 0x000e680000001c00 */
[----:B------:R-:W-:-:S05]  /*04e0*/  VIADD R8, R5, 0xfcb00000 ;  /* 0xfcb0000005087836 */ /* 0x000fca0000000000 */
[----:B------:R-:W-:Y:S01]  /*04f0*/  ISETP.GE.U32.AND P0, PT, R8, 0x7ca00000, PT ;  /* 0x7ca000000800780c */ /* 0x000fe20003f06070 */
[----:B-1----:R-:W-:-:S08]  /*0500*/  DMUL R2, R8, R8 ;  /* 0x0000000808027228 */ /* 0x002fd00000000000 */
[----:B------:R-:W-:-:S08]  /*0510*/  DFMA R2, |R12|, -R2, 1 ;  /* 0x3ff000000c02742b */ /* 0x000fd00000000a02 */
[----:B------:R-:W-:Y:S02]  /*0520*/  DFMA R6, R2, R6, 0.5 ;  /* 0x3fe000000206742b */ /* 0x000fe40000000006 */
[----:B------:R-:W-:-:S08]  /*0530*/  DMUL R2, R8, R2 ;  /* 0x0000000208027228 */ /* 0x000fd00000000000 */
[----:B------:R-:W-:-:S08]  /*0540*/  DFMA R2, R6, R2, R8 ;  /* 0x000000020602722b */ /* 0x000fd00000000008 */
[----:B------:R-:W-:Y:S02]  /*0550*/  DMUL R10, |R12|, R2 ;  /* 0x000000020c0a7228 */ /* 0x000fe40000000200 */
[----:B------:R-:W-:Y:S02]  /*0560*/  VIADD R7, R3, 0xfff00000 ;  /* 0xfff0000003077836 */ /* 0x000fe40000000000 */
[----:B------:R-:W-:-:S04]  /*0570*/  IMAD.MOV.U32 R6, RZ, RZ, R2 ;  /* 0x000000ffff067224 */ /* 0x000fc800078e0002 */
[----:B------:R-:W-:-:S08]  /*0580*/  DFMA R12, R10, -R10, |R12| ;  /* 0x8000000a0a0c722b */ /* 0x000fd0000000040c */
[----:B------:R-:W-:Y:S01]  /*0590*/  DFMA R18, R12, R6, R10 ;  /* 0x000000060c12722b */ /* 0x000fe2000000000a */
[----:B------:R-:W-:Y:S10]  /*05a0*/  @!P0 BRA `(.L_x_5) ;  /* 0x0000000000208947 */ /* 0x000ff40003800000 */
[----:B------:R-:W-:Y:S02]  /*05b0*/  IMAD.MOV.U32 R0, RZ, RZ, R4 ;  /* 0x000000ffff007224 */ /* 0x000fe400078e0004 */
[----:B------:R-:W-:Y:S02]  /*05c0*/  IMAD.MOV.U32 R4, RZ, RZ, R10 ;  /* 0x000000ffff047224 */ /* 0x000fe400078e000a */
[----:B------:R-:W-:Y:S01]  /*05d0*/  IMAD.MOV.U32 R10, RZ, RZ, R8 ;  /* 0x000000ffff0a7224 */ /* 0x000fe200078e0008 */
[----:B------:R-:W-:Y:S01]  /*05e0*/  MOV R8, 0x630 ;  /* 0x0000063000087802 */ /* 0x000fe20000000f00 */
[----:B------:R-:W-:Y:S02]  /*05f0*/  IMAD.MOV.U32 R6, RZ, RZ, R12 ;  /* 0x000000ffff067224 */ /* 0x000fe400078e000c */
[----:B------:R-:W-:Y:S02]  /*0600*/  IMAD.MOV.U32 R3, RZ, RZ, R13 ;  /* 0x000000ffff037224 */ /* 0x000fe400078e000d */
[----:B------:R-:W-:-:S07]  /*0610*/  IMAD.MOV.U32 R9, RZ, RZ, R7 ;  /* 0x000000ffff097224 */ /* 0x000fce00078e0007 */
[----:B0-----:R-:W-:Y:S05]  /*0620*/  CALL.REL.NOINC `($__internal_0_$__cuda_sm20_dsqrt_rn_f64_mediumpath_v1) ;  /* 0x0000001000087944 */ /* 0x001fea0003c00000 */
.L_x_5:
[----:B------:R-:W-:Y:S05]  /*0630*/  BSYNC.RECONVERGENT B0 ;  /* 0x0000000000007941 */ /* 0x000fea0003800200 */
.L_x_4:
[----:B------:R-:W-:Y:S01]  /*0640*/  DSETP.NEU.AND P0, PT, |R18|, +INF , PT ;  /* 0x7ff000001200742a */ /* 0x000fe20003f0d200 */
[----:B------:R-:W-:-:S13]  /*0650*/  BSSY.RECONVERGENT B0, `(.L_x_6) ;  /* 0x000001a000007945 */ /* 0x000fda0003800200 */
[----:B------:R-:W-:Y:S05]  /*0660*/  @!P0 BRA `(.L_x_7) ;  /* 0x0000000000588947 */ /* 0x000fea0003800000 */
        /* <DEDUP_REMOVED lines=19> */
.L_x_9:
[----:B------:R-:W-:Y:S05]  /*07a0*/  BSYNC.RECONVERGENT B1 ;  /* 0x0000000000017941 */ /* 0x000fea0003800200 */
.L_x_8:
[----:B------:R-:W-:Y:S01]  /*07b0*/  VIADD R0, R0, 0x1 ;  /* 0x0000000100007836 */ /* 0x000fe20000000000 */
[----:B------:R-:W-:Y:S06]  /*07c0*/  BRA `(.L_x_10) ;  /* 0x0000000000087947 */ /* 0x000fec0003800000 */
.L_x_7:
[----:B------:R-:W-:Y:S01]  /*07d0*/  DMUL R2, RZ, R18 ;  /* 0x00000012ff027228 */ /* 0x000fe20000000000 */
[----:B------:R-:W-:-:S10]  /*07e0*/  IMAD.MOV.U32 R0, RZ, RZ, 0x1 ;  /* 0x00000001ff007424 */ /* 0x000fd400078e00ff */
.L_x_10:
[----:B------:R-:W-:Y:S05]  /*07f0*/  BSYNC.RECONVERGENT B0 ;  /* 0x0000000000007941 */ /* 0x000fea0003800200 */
.L_x_6:
        /* <DEDUP_REMOVED lines=54> */
.L_x_12:
[----:B------:R-:W-:Y:S05]  /*0b60*/  BSYNC.RECONVERGENT B0 ;  /* 0x0000000000007941 */ /* 0x000fea0003800200 */
.L_x_11:
        /* <DEDUP_REMOVED lines=22> */
.L_x_16:
[----:B------:R-:W-:Y:S05]  /*0cd0*/  BSYNC.RECONVERGENT B1 ;  /* 0x0000000000017941 */ /* 0x000fea0003800200 */
.L_x_15:
[----:B------:R-:W-:Y:S01]  /*0ce0*/  VIADD R0, R0, 0x1 ;  /* 0x0000000100007836 */ /* 0x000fe20000000000 */
[----:B------:R-:W-:Y:S06]  /*0cf0*/  BRA `(.L_x_17) ;  /* 0x0000000000087947 */ /* 0x000fec0003800000 */
.L_x_14:
[----:B------:R-:W-:Y:S01]  /*0d00*/  DMUL R2, RZ, R18 ;  /* 0x00000012ff027228 */ /* 0x000fe20000000000 */
[----:B------:R-:W-:-:S10]  /*0d10*/  IMAD.MOV.U32 R0, RZ, RZ, 0x1 ;  /* 0x00000001ff007424 */ /* 0x000fd400078e00ff */
.L_x_17:
[----:B------:R-:W-:Y:S05]  /*0d20*/  BSYNC.RECONVERGENT B0 ;  /* 0x0000000000007941 */ /* 0x000fea0003800200 */
.L_x_13:
        /* <DEDUP_REMOVED lines=54> */
.L_x_19:
[----:B------:R-:W-:Y:S05]  /*1090*/  BSYNC.RECONVERGENT B0 ;  /* 0x0000000000007941 */ /* 0x000fea0003800200 */
.L_x_18:
        /* <DEDUP_REMOVED lines=22> */
.L_x_23:
[----:B------:R-:W-:Y:S05]  /*1200*/  BSYNC.RECONVERGENT B1 ;  /* 0x0000000000017941 */ /* 0x000fea0003800200 */
.L_x_22:
[----:B------:R-:W-:Y:S01]  /*1210*/  VIADD R0, R0, 0x1 ;  /* 0x0000000100007836 */ /* 0x000fe20000000000 */
[----:B------:R-:W-:Y:S06]  /*1220*/  BRA `(.L_x_24) ;  /* 0x0000000000087947 */ /* 0x000fec0003800000 */
.L_x_21:
[----:B------:R-:W-:Y:S01]  /*1230*/  DMUL R2, RZ, R18 ;  /* 0x00000012ff027228 */ /* 0x000fe20000000000 */
[----:B------:R-:W-:-:S10]  /*1240*/  IMAD.MOV.U32 R0, RZ, RZ, 0x1 ;  /* 0x00000001ff007424 */ /* 0x000fd400078e00ff */
.L_x_24:
[----:B------:R-:W-:Y:S05]  /*1250*/  BSYNC.RECONVERGENT B0 ;  /* 0x0000000000007941 */ /* 0x000fea0003800200 */
.L_x_20:
        /* <DEDUP_REMOVED lines=52> */
[----:B------:R-:W-:-:S02]  /*15a0*/  IMAD.MOV.U32 R3, RZ, RZ, R13 ;  /* 0x000000ffff037224 */ /* 0x000fc400078e000d */
[----:B------:R-:W-:-:S07]  /*15b0*/  IMAD.MOV.U32 R9, RZ, RZ, R7 ;  /* 0x000000ffff097224 */ /* 0x000fce00078e0007 */
[----:B0-----:R-:W-:Y:S05]  /*15c0*/  CALL.REL.NOINC `($__internal_0_$__cuda_sm20_dsqrt_rn_f64_mediumpath_v1) ;  /* 0x0000000000207944 */ /* 0x001fea0003c00000 */
[----:B------:R-:W-:Y:S02]  /*15d0*/  IMAD.MOV.U32 R2, RZ, RZ, R18 ;  /* 0x000000ffff027224 */ /* 0x000fe400078e0012 */
[----:B------:R-:W-:-:S07]  /*15e0*/  IMAD.MOV.U32 R3, RZ, RZ, R19 ;  /* 0x000000ffff037224 */ /* 0x000fce00078e0013 */
.L_x_26:
[----:B------:R-:W-:Y:S05]  /*15f0*/  BSYNC.RECONVERGENT B0 ;  /* 0x0000000000007941 */ /* 0x000fea0003800200 */
.L_x_25:
[----:B------:R1:W-:Y:S01]  /*1600*/  STG.E.64 desc[UR6][R16.64], R2 ;  /* 0x0000000210007986 */ /* 0x0003e2000c101b06 */
[----:B------:R-:W-:Y:S02]  /*1610*/  IMAD.MOV.U32 R18, RZ, RZ, R2 ;  /* 0x000000ffff127224 */ /* 0x000fe400078e0002 */
[----:B------:R-:W-:Y:S01]  /*1620*/  IMAD.MOV.U32 R19, RZ, RZ, R3 ;  /* 0x000000ffff137224 */ /* 0x000fe200078e0003 */
[----:B------:R-:W-:Y:S06]  /*1630*/  BRA.U UP0, `(.L_x_27) ;  /* 0xffffffe900b07547 */ /* 0x000fec000b83ffff */
[----:B------:R-:W-:Y:S05]  /*1640*/  EXIT ;  /* 0x000000000000794d */ /* 0x000fea0003800000 */
        .weak           $__internal_0_$__cuda_sm20_dsqrt_rn_f64_mediumpath_v1
        .type           $__internal_0_$__cuda_sm20_dsqrt_rn_f64_mediumpath_v1,@function
        .size           $__internal_0_$__cuda_sm20_dsqrt_rn_f64_mediumpath_v1,($_Z12dummy_kernelPdii$__internal_trig_reduction_slowpathd - $__internal_0_$__cuda_sm20_dsqrt_rn_f64_mediumpath_v1)
$__internal_0_$__cuda_sm20_dsqrt_rn_f64_mediumpath_v1:
[----:B------:R-:W-:Y:S01]  /*1650*/  ISETP.GE.U32.AND P0, PT, R10, -0x3400000, PT ;  /* 0xfcc000000a00780c */ /* 0x000fe20003f06070 */
[----:B------:R-:W-:Y:S01]  /*1660*/  BSSY.RECONVERGENT B1, `(.L_x_28) ;  /* 0x0000028000017945 */ /* 0x000fe20003800200 */
[----:B------:R-:W-:Y:S02]  /*1670*/  IMAD.MOV.U32 R13, RZ, RZ, R5 ;  /* 0x000000ffff0d7224 */ /* 0x000fe400078e0005 */
[----:B------:R-:W-:Y:S02]  /*1680*/  IMAD.MOV.U32 R7, RZ, RZ, R3 ;  /* 0x000000ffff077224 */ /* 0x000fe400078e0003 */
[----:B------:R-:W-:Y:S02]  /*1690*/  IMAD.MOV.U32 R12, RZ, RZ, R0 ;  /* 0x000000ffff0c7224 */ /* 0x000fe400078e0000 */
[----:B------:R-:W-:Y:S02]  /*16a0*/  IMAD.MOV.U32 R3, RZ, RZ, R9 ;  /* 0x000000ffff037224 */ /* 0x000fe400078e0009 */
[----:B------:R-:W-:-:S03]  /*16b0*/  IMAD.MOV.U32 R5, RZ, RZ, R11 ;  /* 0x000000ffff057224 */ /* 0x000fc600078e000b */
[----:B------:R-:W-:Y:S05]  /*16c0*/  @!P0 BRA `(.L_x_29) ;  /* 0x0000000000208947 */ /* 0x000fea0003800000 */
[----:B------:R-:W-:-:S10]  /*16d0*/  DFMA.RM R2, R6, R2, R4 ;  /* 0x000000020602722b */ /* 0x000fd40000004004 */
[----:B------:R-:W-:-:S05]  /*16e0*/  IADD3 R4, P0, PT, R2, 0x1, RZ ;  /* 0x0000000102047810 */ /* 0x000fca0007f1e0ff */
[----:B------:R-:W-:-:S06]  /*16f0*/  IMAD.X R5, RZ, RZ, R3, P0 ;  /* 0x000000ffff057224 */ /* 0x000fcc00000e0603 */
[----:B------:R-:W-:-:S08]  /*1700*/  DFMA.RP R12, -R2, R4, R12 ;  /* 0x00000004020c722b */ /* 0x000fd0000000810c */
[----:B------:R-:W-:-:S06]  /*1710*/  DSETP.GT.AND P0, PT, R12, RZ, PT ;  /* 0x000000ff0c00722a */ /* 0x000fcc0003f04000 */
[----:B------:R-:W-:Y:S02]  /*1720*/  FSEL R2, R4, R2, P0 ;  /* 0x0000000204027208 */ /* 0x000fe40000000000 */
[----:B------:R-:W-:Y:S01]  /*1730*/  FSEL R3, R5, R3, P0 ;  /* 0x0000000305037208 */ /* 0x000fe20000000000 */
[----:B------:R-:W-:Y:S06]  /*1740*/  BRA `(.L_x_30) ;  /* 0x0000000000647947 */ /* 0x000fec0003800000 */
.L_x_29:
[----:B------:R-:W-:-:S14]  /*1750*/  DSETP.NE.AND P0, PT, R12, RZ, PT ;  /* 0x000000ff0c00722a */ /* 0x000fdc0003f05000 */
[----:B------:R-:W-:Y:S05]  /*1760*/  @!P0 BRA `(.L_x_31) ;  /* 0x0000000000588947 */ /* 0x000fea0003800000 */
[----:B------:R-:W-:-:S13]  /*1770*/  ISETP.GE.AND P0, PT, R13, RZ, PT ;  /* 0x000000ff0d00720c */ /* 0x000fda0003f06270 */
[----:B------:R-:W-:Y:S02]  /*1780*/  @!P0 IMAD.MOV.U32 R2, RZ, RZ, 0x0 ;  /* 0x00000000ff028424 */ /* 0x000fe400078e00ff */
[----:B------:R-:W-:Y:S01]  /*1790*/  @!P0 IMAD.MOV.U32 R3, RZ, RZ, -0x80000 ;  /* 0xfff80000ff038424 */ /* 0x000fe200078e00ff */
[----:B------:R-:W-:Y:S06]  /*17a0*/  @!P0 BRA `(.L_x_30) ;  /* 0x00000000004c8947 */ /* 0x000fec0003800000 */
[----:B------:R-:W-:-:S13]  /*17b0*/  ISETP.GT.AND P0, PT, R13, 0x7fefffff, PT ;  /* 0x7fefffff0d00780c */ /* 0x000fda0003f04270 */
[----:B------:R-:W-:Y:S05]  /*17c0*/  @P0 BRA `(.L_x_31) ;  /* 0x0000000000400947 */ /* 0x000fea0003800000 */
[----:B------:R-:W-:Y:S01]  /*17d0*/  DMUL R12, R12, 8.11296384146066816958e+31 ;  /* 0x469000000c0c7828 */ /* 0x000fe20000000000 */
[----:B------:R-:W-:Y:S02]  /*17e0*/  IMAD.MOV.U32 R2, RZ, RZ, RZ ;  /* 0x000000ffff027224 */ /* 0x000fe400078e00ff */
[----:B------:R-:W-:Y:S02]  /*17f0*/  IMAD.MOV.U32 R6, RZ, RZ, 0x0 ;  /* 0x00000000ff067424 */ /* 0x000fe400078e00ff */
[----:B------:R-:W-:Y:S01]  /*1800*/  IMAD.MOV.U32 R7, RZ, RZ, 0x3fd80000 ;  /* 0x3fd80000ff077424 */ /* 0x000fe200078e00ff */
[----:B------:R-:W0:Y:S02]  /*1810*/  MUFU.RSQ64H R3, R13 ;  /* 0x0000000d00037308 */ /* 0x000e240000001c00 */
[----:B0-----:R-:W-:-:S08]  /*1820*/  DMUL R4, R2, R2 ;  /* 0x0000000202047228 */ /* 0x001fd00000000000 */
[----:B------:R-:W-:-:S08]  /*1830*/  DFMA R4, R12, -R4, 1 ;  /* 0x3ff000000c04742b */ /* 0x000fd00000000804 */
[----:B------:R-:W-:Y:S02]  /*1840*/  DFMA R6, R4, R6, 0.5 ;  /* 0x3fe000000406742b */ /* 0x000fe40000000006 */
[----:B------:R-:W-:-:S08]  /*1850*/  DMUL R4, R2, R4 ;  /* 0x0000000402047228 */ /* 0x000fd00000000000 */
[----:B------:R-:W-:-:S08]  /*1860*/  DFMA R4, R6, R4, R2 ;  /* 0x000000040604722b */ /* 0x000fd00000000002 */
[----:B------:R-:W-:Y:S02]  /*1870*/  DMUL R2, R12, R4 ;  /* 0x000000040c027228 */ /* 0x000fe40000000000 */
[----:B------:R-:W-:-:S06]  /*1880*/  VIADD R5, R5, 0xfff00000 ;  /* 0xfff0000005057836 */ /* 0x000fcc0000000000 */
[----:B------:R-:W-:-:S08]  /*1890*/  DFMA R6, R2, -R2, R12 ;  /* 0x800000020206722b */ /* 0x000fd0000000000c */
[----:B------:R-:W-:-:S10]  /*18a0*/  DFMA R2, R4, R6, R2 ;  /* 0x000000060402722b */ /* 0x000fd40000000002 */
[----:B------:R-:W-:Y:S01]  /*18b0*/  VIADD R3, R3, 0xfcb00000 ;  /* 0xfcb0000003037836 */ /* 0x000fe20000000000 */
[----:B------:R-:W-:Y:S06]  /*18c0*/  BRA `(.L_x_30) ;  /* 0x0000000000047947 */ /* 0x000fec0003800000 */
.L_x_31:
[----:B------:R-:W-:-:S11]  /*18d0*/  DADD R2, R12, R12 ;  /* 0x000000000c027229 */ /* 0x000fd6000000000c */
.L_x_30:
[----:B------:R-:W-:Y:S05]  /*18e0*/  BSYNC.RECONVERGENT B1 ;  /* 0x0000000000017941 */ /* 0x000fea0003800200 */
.L_x_28:
[----:B------:R-:W-:Y:S02]  /*18f0*/  IMAD.MOV.U32 R9, RZ, RZ, 0x0 ;  /* 0x00000000ff097424 */ /* 0x000fe400078e00ff */
[----:B------:R-:W-:Y:S02]  /*1900*/  IMAD.MOV.U32 R18, RZ, RZ, R2 ;  /* 0x000000ffff127224 */ /* 0x000fe400078e0002 */
[----:B------:R-:W-:Y:S01]  /*1910*/  IMAD.MOV.U32 R19, RZ, RZ, R3 ;  /* 0x000000ffff137224 */ /* 0x000fe200078e0003 */
[----:B------:R-:W-:Y:S06]  /*1920*/  RET.REL.NODEC R8 `(_Z12dummy_kernelPdii) ;  /* 0xffffffe408b47950 */ /* 0x000fec0003c3ffff */
        .type           $_Z12dummy_kernelPdii$__internal_trig_reduction_slowpathd,@function
        .size           $_Z12dummy_kernelPdii$__internal_trig_reduction_slowpathd,(.L_x_41 - $_Z12dummy_kernelPdii$__internal_trig_reduction_slowpathd)
$_Z12dummy_kernelPdii$__internal_trig_reduction_slowpathd:
[----:B------:R-:W-:Y:S01]  /*1930*/  SHF.R.U32.HI R0, RZ, 0x14, R19 ;  /* 0x00000014ff007819 */ /* 0x000fe20000011613 */
[----:B------:R-:W-:-:S03]  /*1940*/  IMAD.MOV.U32 R4, RZ, RZ, RZ ;  /* 0x000000ffff047224 */ /* 0x000fc600078e00ff */
[----:B------:R-:W-:-:S04]  /*1950*/  LOP3.LUT R2, R0, 0x7ff, RZ, 0xc0, !PT ;  /* 0x000007ff00027812 */ /* 0x000fc800078ec0ff */
[----:B------:R-:W-:-:S13]  /*1960*/  ISETP.NE.AND P0, PT, R2, 0x7ff, PT ;  /* 0x000007ff0200780c */ /* 0x000fda0003f05270 */
[----:B------:R-:W-:Y:S05]  /*1970*/  @!P0 BRA `(.L_x_32) ;  /* 0x0000000800488947 */ /* 0x000fea0003800000 */
[----:B------:R-:W-:Y:S01]  /*1980*/  VIADD R2, R2, 0xfffffc00 ;  /* 0xfffffc0002027836 */ /* 0x000fe20000000000 */
[----:B------:R-:W-:Y:S01]  /*1990*/  BSSY.RECONVERGENT B2, `(.L_x_33) ;  /* 0x000002f000027945 */ /* 0x000fe20003800200 */
[----:B------:R-:W-:-:S03]  /*19a0*/  CS2R R20, SRZ ;  /* 0x0000000000147805 */ /* 0x000fc6000001ff00 */
[----:B------:R-:W-:Y:S02]  /*19b0*/  SHF.R.U32.HI R4, RZ, 0x6, R2 ;  /* 0x00000006ff047819 */ /* 0x000fe40000011602 */
[----:B------:R-:W-:Y:S02]  /*19c0*/  ISETP.GE.U32.AND P0, PT, R2, 0x80, PT ;  /* 0x000000800200780c */ /* 0x000fe40003f06070 */
[C---:B------:R-:W-:Y:S02]  /*19d0*/  IADD3 R5, PT, PT, -R4.reuse, 0x13, RZ ;  /* 0x0000001304057810 */ /* 0x040fe40007ffe1ff */
[----:B------:R-:W-:Y:S02]  /*19e0*/  IADD3 R13, PT, PT, -R4, 0xf, RZ ;  /* 0x0000000f040d7810 */ /* 0x000fe40007ffe1ff */
[----:B------:R-:W-:-:S04]  /*19f0*/  SEL R5, R5, 0x12, P0 ;  /* 0x0000001205057807 */ /* 0x000fc80000000000 */
[----:B------:R-:W-:-:S13]  /*1a00*/  ISETP.GE.AND P0, PT, R13, R5, PT ;  /* 0x000000050d00720c */ /* 0x000fda0003f06270 */
[----:B------:R-:W-:Y:S05]  /*1a10*/  @P0 BRA `(.L_x_34) ;  /* 0x0000000000980947 */ /* 0x000fea0003800000 */
[----:B------:R-:W0:Y:S01]  /*1a20*/  LDC.64 R6, c[0x0][0x358] ;  /* 0x0000d600ff067b82 */ /* 0x000e220000000a00 */
[C---:B------:R-:W-:Y:S01]  /*1a30*/  SHF.L.U64.HI R11, R18.reuse, 0xb, R19 ;  /* 0x0000000b120b7819 */ /* 0x040fe20000010213 */
[----:B------:R-:W-:Y:S01]  /*1a40*/  BSSY.RECONVERGENT B3, `(.L_x_35) ;  /* 0x0000022000037945 */ /* 0x000fe20003800200 */
[----:B------:R-:W-:Y:S01]  /*1a50*/  IMAD.SHL.U32 R9, R18, 0x800, RZ ;  /* 0x0000080012097824 */ /* 0x000fe200078e00ff */
[----:B------:R-:W-:Y:S01]  /*1a60*/  IADD3 R12, PT, PT, RZ, -R4, -R5 ;  /* 0x80000004ff0c7210 */ /* 0x000fe20007ffe805 */
[----:B------:R-:W-:Y:S01]  /*1a70*/  IMAD.MOV.U32 R8, RZ, RZ, RZ ;  /* 0x000000ffff087224 */ /* 0x000fe200078e00ff */
[----:B------:R-:W-:Y:S02]  /*1a80*/  CS2R R20, SRZ ;  /* 0x0000000000147805 */ /* 0x000fe4000001ff00 */
[----:B------:R-:W-:-:S07]  /*1a90*/  LOP3.LUT R11, R11, 0x80000000, RZ, 0xfc, !PT ;  /* 0x800000000b0b7812 */ /* 0x000fce00078efcff */
.L_x_36:
[----:B------:R-:W1:Y:S01]  /*1aa0*/  LDC.64 R2, c[0x4][RZ] ;  /* 0x01000000ff027b82 */ /* 0x000e620000000a00 */
[----:B0-----:R-:W-:Y:S02]  /*1ab0*/  R2UR UR8, R6 ;  /* 0x00000000060872ca */ /* 0x001fe400000e0000 */
[----:B------:R-:W-:Y:S01]  /*1ac0*/  R2UR UR9, R7 ;  /* 0x00000000070972ca */ /* 0x000fe200000e0000 */
[----:B-1----:R-:W-:-:S12]  /*1ad0*/  IMAD.WIDE R2, R13, 0x8, R2 ;  /* 0x000000080d027825 */ /* 0x002fd800078e0202 */
[----:B------:R-:W2:Y:S01]  /*1ae0*/  LDG.E.64.CONSTANT R2, desc[UR8][R2.64] ;  /* 0x0000000802027981 */ /* 0x000ea2000c1e9b00 */
[----:B------:R-:W-:Y:S02]  /*1af0*/  VIADD R12, R12, 0x1 ;  /* 0x000000010c0c7836 */ /* 0x000fe40000000000 */
[----:B------:R-:W-:Y:S02]  /*1b00*/  VIADD R13, R13, 0x1 ;  /* 0x000000010d0d7836 */ /* 0x000fe40000000000 */
[----:B--2---:R-:W-:-:S04]  /*1b10*/  IMAD.WIDE.U32 R20, P2, R2, R9, R20 ;  /* 0x0000000902147225 */ /* 0x004fc80007840014 */
[----:B------:R-:W-:Y:S02]  /*1b20*/  IMAD R15, R2, R11, RZ ;  /* 0x0000000b020f7224 */ /* 0x000fe400078e02ff */
[CC--:B------:R-:W-:Y:S02]  /*1b30*/  IMAD R14, R3.reuse, R9.reuse, RZ ;  /* 0x00000009030e7224 */ /* 0x0c0fe400078e02ff */
[----:B------:R-:W-:Y:S01]  /*1b40*/  IMAD.HI.U32 R23, R3, R9, RZ ;  /* 0x0000000903177227 */ /* 0x000fe200078e00ff */
[----:B------:R-:W-:-:S03]  /*1b50*/  IADD3 R21, P0, PT, R15, R21, RZ ;  /* 0x000000150f157210 */ /* 0x000fc60007f1e0ff */
[----:B------:R-:W-:Y:S01]  /*1b60*/  IMAD R15, R8, 0x8, R1 ;  /* 0x00000008080f7824 */ /* 0x000fe200078e0201 */
[----:B------:R-:W-:Y:S01]  /*1b70*/  IADD3 R21, P1, PT, R14, R21, RZ ;  /* 0x000000150e157210 */ /* 0x000fe20007f3e0ff */
[----:B------:R-:W-:-:S04]  /*1b80*/  IMAD.HI.U32 R14, R2, R11, RZ ;  /* 0x0000000b020e7227 */ /* 0x000fc800078e00ff */
[----:B------:R-:W-:Y:S01]  /*1b90*/  IMAD.X R2, RZ, RZ, R14, P2 ;  /* 0x000000ffff027224 */ /* 0x000fe200010e060e */
[----:B------:R0:W-:Y:S01]  /*1ba0*/  STL.64 [R15], R20 ;  /* 0x000000140f007387 */ /* 0x0001e20000100a00 */
[----:B------:R-:W-:-:S03]  /*1bb0*/  IMAD.HI.U32 R14, R3, R11, RZ ;  /* 0x0000000b030e7227 */ /* 0x000fc600078e00ff */
[----:B------:R-:W-:Y:S01]  /*1bc0*/  IADD3.X R2, P0, PT, R23, R2, RZ, P0, !PT ;  /* 0x0000000217027210 */ /* 0x000fe2000071e4ff */
[----:B------:R-:W-:Y:S02]  /*1bd0*/  IMAD R3, R3, R11, RZ ;  /* 0x0000000b03037224 */ /* 0x000fe400078e02ff */
[----:B------:R-:W-:-:S03]  /*1be0*/  VIADD R8, R8, 0x1 ;  /* 0x0000000108087836 */ /* 0x000fc60000000000 */
[----:B------:R-:W-:Y:S01]  /*1bf0*/  IADD3.X R3, P1, PT, R3, R2, RZ, P1, !PT ;  /* 0x0000000203037210 */ /* 0x000fe20000f3e4ff */
[----:B------:R-:W-:Y:S01]  /*1c00*/  IMAD.X R2, RZ, RZ, R14, P0 ;  /* 0x000000ffff027224 */ /* 0x000fe200000e060e */
[----:B------:R-:W-:-:S03]  /*1c10*/  ISETP.NE.AND P0, PT, R12, -0xf, PT ;  /* 0xfffffff10c00780c */ /* 0x000fc60003f05270 */
[----:B------:R-:W-:Y:S02]  /*1c20*/  IMAD.X R2, RZ, RZ, R2, P1 ;  /* 0x000000ffff027224 */ /* 0x000fe400008e0602 */
[----:B0-----:R-:W-:Y:S02]  /*1c30*/  IMAD.MOV.U32 R20, RZ, RZ, R3 ;  /* 0x000000ffff147224 */ /* 0x001fe400078e0003 */
[----:B------:R-:W-:-:S06]  /*1c40*/  IMAD.MOV.U32 R21, RZ, RZ, R2 ;  /* 0x000000ffff157224 */ /* 0x000fcc00078e0002 */
[----:B------:R-:W-:Y:S05]  /*1c50*/  @P0 BRA `(.L_x_36) ;  /* 0xfffffffc00900947 */ /* 0x000fea000383ffff */
[----:B------:R-:W-:Y:S05]  /*1c60*/  BSYNC.RECONVERGENT B3 ;  /* 0x0000000000037941 */ /* 0x000fea0003800200 */
.L_x_35:
[----:B------:R-:W-:-:S07]  /*1c70*/  IMAD.MOV.U32 R13, RZ, RZ, R5 ;  /* 0x000000ffff0d7224 */ /* 0x000fce00078e0005 */
.L_x_34:
[----:B------:R-:W-:Y:S05]  /*1c80*/  BSYNC.RECONVERGENT B2 ;  /* 0x0000000000027941 */ /* 0x000fea0003800200 */
.L_x_33:
[----:B------:R-:W-:Y:S01]  /*1c90*/  LOP3.LUT P0, R25, R0, 0x3f, RZ, 0xc0, !PT ;  /* 0x0000003f00197812 */ /* 0x000fe2000780c0ff */
[----:B------:R-:W-:-:S04]  /*1ca0*/  IMAD.IADD R0, R4, 0x1, R13 ;  /* 0x0000000104007824 */ /* 0x000fc800078e020d */
[----:B------:R-:W-:-:S05]  /*1cb0*/  IMAD.U32 R23, R0, 0x8, R1 ;  /* 0x0000000800177824 */ /* 0x000fca00078e0001 */
[----:B------:R0:W-:Y:S04]  /*1cc0*/  STL.64 [R23+-0x78], R20 ;  /* 0xffff881417007387 */ /* 0x0001e80000100a00 */
[----:B------:R-:W2:Y:S04]  /*1cd0*/  @P0 LDL.64 R8, [R1+0x8] ;  /* 0x0000080001080983 */ /* 0x000ea80000100a00 */
[----:B------:R-:W3:Y:S04]  /*1ce0*/  LDL.64 R2, [R1+0x10] ;  /* 0x0000100001027983 */ /* 0x000ee80000100a00 */
[----:B------:R-:W4:Y:S01]  /*1cf0*/  LDL.64 R4, [R1+0x18] ;  /* 0x0000180001047983 */ /* 0x000f220000100a00 */
[----:B------:R-:W-:Y:S01]  /*1d00*/  @P0 LOP3.LUT R0, R25, 0x3f, RZ, 0x3c, !PT ;  /* 0x0000003f19000812 */ /* 0x000fe200078e3cff */
[----:B------:R-:W-:Y:S01]  /*1d10*/  BSSY.RECONVERGENT B2, `(.L_x_37) ;  /* 0x0000034000027945 */ /* 0x000fe20003800200 */
[----:B--2---:R-:W-:-:S02]  /*1d20*/  @P0 SHF.R.U64 R7, R8, 0x1, R9 ;  /* 0x0000000108070819 */ /* 0x004fc40000001209 */
[----:B------:R-:W-:Y:S02]  /*1d30*/  @P0 SHF.R.U32.HI R9, RZ, 0x1, R9 ;  /* 0x00000001ff090819 */ /* 0x000fe40000011609 */
[CC--:B---3--:R-:W-:Y:S02]  /*1d40*/  @P0 SHF.L.U32 R11, R2.reuse, R25.reuse, RZ ;  /* 0x00000019020b0219 */ /* 0x0c8fe400000006ff */
[----:B------:R-:W-:Y:S02]  /*1d50*/  @P0 SHF.R.U64 R6, R7, R0, R9 ;  /* 0x0000000007060219 */ /* 0x000fe40000001209 */
[--C-:B------:R-:W-:Y:S02]  /*1d60*/  @P0 SHF.R.U32.HI R15, RZ, 0x1, R3.reuse ;  /* 0x00000001ff0f0819 */ /* 0x100fe40000011603 */
[C-C-:B------:R-:W-:Y:S02]  /*1d70*/  @P0 SHF.R.U64 R13, R2.reuse, 0x1, R3.reuse ;  /* 0x00000001020d0819 */ /* 0x140fe40000001203 */
[----:B------:R-:W-:-:S02]  /*1d80*/  @P0 SHF.L.U64.HI R8, R2, R25, R3 ;  /* 0x0000001902080219 */ /* 0x000fc40000010203 */
[----:B------:R-:W-:Y:S02]  /*1d90*/  @P0 SHF.R.U32.HI R7, RZ, R0, R9 ;  /* 0x00000000ff070219 */ /* 0x000fe40000011609 */
[----:B------:R-:W-:Y:S02]  /*1da0*/  @P0 LOP3.LUT R2, R11, R6, RZ, 0xfc, !PT ;  /* 0x000000060b020212 */ /* 0x000fe400078efcff */
[----:B----4-:R-:W-:Y:S02]  /*1db0*/  @P0 SHF.L.U32 R9, R4, R25, RZ ;  /* 0x0000001904090219 */ /* 0x010fe400000006ff */
[----:B------:R-:W-:Y:S02]  /*1dc0*/  @P0 SHF.R.U64 R12, R13, R0, R15 ;  /* 0x000000000d0c0219 */ /* 0x000fe4000000120f */
[----:B------:R-:W-:Y:S01]  /*1dd0*/  @P0 LOP3.LUT R3, R8, R7, RZ, 0xfc, !PT ;  /* 0x0000000708030212 */ /* 0x000fe200078efcff */
[----:B------:R-:W-:Y:S01]  /*1de0*/  IMAD.SHL.U32 R8, R2, 0x4, RZ ;  /* 0x0000000402087824 */ /* 0x000fe200078e00ff */
[----:B------:R-:W-:-:S02]  /*1df0*/  @P0 SHF.L.U64.HI R7, R4, R25, R5 ;  /* 0x0000001904070219 */ /* 0x000fc40000010205 */
[----:B------:R-:W-:Y:S02]  /*1e00*/  @P0 LOP3.LUT R4, R9, R12, RZ, 0xfc, !PT ;  /* 0x0000000c09040212 */ /* 0x000fe400078efcff */
[----:B------:R-:W-:Y:S02]  /*1e10*/  @P0 SHF.R.U32.HI R0, RZ, R0, R15 ;  /* 0x00000000ff000219 */ /* 0x000fe4000001160f */
[----:B------:R-:W-:Y:S02]  /*1e20*/  SHF.L.U64.HI R9, R2, 0x2, R3 ;  /* 0x0000000202097819 */ /* 0x000fe40000010203 */
[----:B------:R-:W-:Y:S02]  /*1e30*/  @P0 LOP3.LUT R5, R7, R0, RZ, 0xfc, !PT ;  /* 0x0000000007050212 */ /* 0x000fe400078efcff */
[----:B------:R-:W-:Y:S02]  /*1e40*/  SHF.L.W.U32.HI R3, R3, 0x2, R4 ;  /* 0x0000000203037819 */ /* 0x000fe40000010e04 */
[----:B------:R-:W-:-:S02]  /*1e50*/  IADD3 RZ, P0, PT, RZ, -R8, RZ ;  /* 0x80000008ffff7210 */ /* 0x000fc40007f1e0ff */
[----:B------:R-:W-:Y:S02]  /*1e60*/  LOP3.LUT R0, RZ, R9, RZ, 0x33, !PT ;  /* 0x00000009ff007212 */ /* 0x000fe400078e33ff */
[----:B------:R-:W-:Y:S02]  /*1e70*/  SHF.L.W.U32.HI R4, R4, 0x2, R5 ;  /* 0x0000000204047819 */ /* 0x000fe40000010e05 */
[----:B------:R-:W-:Y:S02]  /*1e80*/  LOP3.LUT R2, RZ, R3, RZ, 0x33, !PT ;  /* 0x00000003ff027212 */ /* 0x000fe400078e33ff */
[----:B------:R-:W-:Y:S02]  /*1e90*/  IADD3.X R6, P0, PT, RZ, R0, RZ, P0, !PT ;  /* 0x00000000ff067210 */ /* 0x000fe4000071e4ff */
[----:B------:R-:W-:Y:S02]  /*1ea0*/  LOP3.LUT R7, RZ, R4, RZ, 0x33, !PT ;  /* 0x00000004ff077212 */ /* 0x000fe400078e33ff */
[----:B------:R-:W-:-:S02]  /*1eb0*/  IADD3.X R0, P1, PT, RZ, R2, RZ, P0, !PT ;  /* 0x00000002ff007210 */ /* 0x000fc4000073e4ff */
[----:B------:R-:W-:-:S03]  /*1ec0*/  ISETP.GT.U32.AND P2, PT, R3, -0x1, PT ;  /* 0xffffffff0300780c */ /* 0x000fc60003f44070 */
[----:B------:R-:W-:Y:S01]  /*1ed0*/  IMAD.X R7, RZ, RZ, R7, P1 ;  /* 0x000000ffff077224 */ /* 0x000fe200008e0607 */
[----:B------:R-:W-:-:S04]  /*1ee0*/  ISETP.GT.AND.EX P0, PT, R4, -0x1, PT, P2 ;  /* 0xffffffff0400780c */ /* 0x000fc80003f04320 */
[----:B------:R-:W-:Y:S02]  /*1ef0*/  SEL R2, R4, R7, P0 ;  /* 0x0000000704027207 */ /* 0x000fe40000000000 */
[----:B------:R-:W-:Y:S02]  /*1f00*/  SEL R13, R3, R0, P0 ;  /* 0x00000000030d7207 */ /* 0x000fe40000000000 */
[----:B------:R-:W-:Y:S02]  /*1f10*/  ISETP.NE.U32.AND P1, PT, R2, RZ, PT ;  /* 0x000000ff0200720c */ /* 0x000fe40003f25070 */
[----:B------:R-:W-:Y:S02]  /*1f20*/  SEL R9, R9, R6, P0 ;  /* 0x0000000609097207 */ /* 0x000fe40000000000 */
[----:B------:R-:W-:Y:S01]  /*1f30*/  SEL R3, R13, R2, !P1 ;  /* 0x000000020d037207 */ /* 0x000fe20004800000 */
[----:B------:R-:W-:-:S05]  /*1f40*/  @!P0 IMAD.MOV R8, RZ, RZ, -R8 ;  /* 0x000000ffff088224 */ /* 0x000fca00078e0a08 */
[----:B------:R-:W1:Y:S02]  /*1f50*/  FLO.U32 R3, R3 ;  /* 0x0000000300037300 */ /* 0x000e6400000e0000 */
[C---:B-1----:R-:W-:Y:S02]  /*1f60*/  IADD3 R7, PT, PT, -R3.reuse, 0x1f, RZ ;  /* 0x0000001f03077810 */ /* 0x042fe40007ffe1ff */
[----:B------:R-:W-:-:S03]  /*1f70*/  IADD3 R0, PT, PT, -R3, 0x3f, RZ ;  /* 0x0000003f03007810 */ /* 0x000fc60007ffe1ff */
[----:B------:R-:W-:-:S05]  /*1f80*/  @P1 IMAD.MOV R0, RZ, RZ, R7 ;  /* 0x000000ffff001224 */ /* 0x000fca00078e0207 */
[----:B------:R-:W-:-:S13]  /*1f90*/  ISETP.NE.AND P1, PT, R0, RZ, PT ;  /* 0x000000ff0000720c */ /* 0x000fda0003f25270 */
[----:B0-----:R-:W-:Y:S05]  /*1fa0*/  @!P1 BRA `(.L_x_38) ;  /* 0x0000000000289947 */ /* 0x001fea0003800000 */
[--C-:B------:R-:W-:Y:S02]  /*1fb0*/  SHF.R.U64 R7, R8, 0x1, R9.reuse ;  /* 0x0000000108077819 */ /* 0x100fe40000001209 */
[C---:B------:R-:W-:Y:S02]  /*1fc0*/  LOP3.LUT R3, R0.reuse, 0x3f, RZ, 0xc0, !PT ;  /* 0x0000003f00037812 */ /* 0x040fe400078ec0ff */
[----:B------:R-:W-:Y:S02]  /*1fd0*/  SHF.R.U32.HI R9, RZ, 0x1, R9 ;  /* 0x00000001ff097819 */ /* 0x000fe40000011609 */
[----:B------:R-:W-:Y:S02]  /*1fe0*/  LOP3.LUT R6, R0, 0x3f, RZ, 0xc, !PT ;  /* 0x0000003f00067812 */ /* 0x000fe400078e0cff */
[CC--:B------:R-:W-:Y:S02]  /*1ff0*/  SHF.L.U64.HI R11, R13.reuse, R3.reuse, R2 ;  /* 0x000000030d0b7219 */ /* 0x0c0fe40000010202 */
[----:B------:R-:W-:-:S02]  /*2000*/  SHF.L.U32 R3, R13, R3, RZ ;  /* 0x000000030d037219 */ /* 0x000fc400000006ff */
[-CC-:B------:R-:W-:Y:S02]  /*2010*/  SHF.R.U64 R2, R7, R6.reuse, R9.reuse ;  /* 0x0000000607027219 */ /* 0x180fe40000001209 */
[----:B------:R-:W-:Y:S02]  /*2020*/  SHF.R.U32.HI R6, RZ, R6, R9 ;  /* 0x00000006ff067219 */ /* 0x000fe40000011609 */
[----:B------:R-:W-:Y:S02]  /*2030*/  LOP3.LUT R13, R3, R2, RZ, 0xfc, !PT ;  /* 0x00000002030d7212 */ /* 0x000fe400078efcff */
[----:B------:R-:W-:-:S07]  /*2040*/  LOP3.LUT R2, R11, R6, RZ, 0xfc, !PT ;  /* 0x000000060b027212 */ /* 0x000fce00078efcff */
.L_x_38:
[----:B------:R-:W-:Y:S05]  /*2050*/  BSYNC.RECONVERGENT B2 ;  /* 0x0000000000027941 */ /* 0x000fea0003800200 */
.L_x_37:
[----:B------:R-:W-:Y:S01]  /*2060*/  IMAD.WIDE.U32 R8, R13, 0x2168c235, RZ ;  /* 0x2168c2350d087825 */ /* 0x000fe200078e00ff */
[----:B------:R-:W-:-:S03]  /*2070*/  SHF.R.U32.HI R5, RZ, 0x1e, R5 ;  /* 0x0000001eff057819 */ /* 0x000fc60000011605 */
[----:B------:R-:W-:Y:S01]  /*2080*/  IMAD.MOV.U32 R6, RZ, RZ, R9 ;  /* 0x000000ffff067224 */ /* 0x000fe200078e0009 */
[----:B------:R-:W-:Y:S01]  /*2090*/  IADD3 RZ, P1, PT, R8, R8, RZ ;  /* 0x0000000808ff7210 */ /* 0x000fe20007f3e0ff */
[----:B------:R-:W-:Y:S01]  /*20a0*/  IMAD.MOV.U32 R7, RZ, RZ, RZ ;  /* 0x000000ffff077224 */ /* 0x000fe200078e00ff */
[----:B------:R-:W-:Y:S01]  /*20b0*/  LEA.HI R4, R4, R5, RZ, 0x1 ;  /* 0x0000000504047211 */ /* 0x000fe200078f08ff */
[----:B------:R-:W-:-:S04]  /*20c0*/  IMAD.HI.U32 R3, R2, -0x36f0255e, RZ ;  /* 0xc90fdaa202037827 */ /* 0x000fc800078e00ff */
[----:B------:R-:W-:-:S04]  /*20d0*/  IMAD.WIDE.U32 R6, R13, -0x36f0255e, R6 ;  /* 0xc90fdaa20d067825 */ /* 0x000fc800078e0006 */
[C---:B------:R-:W-:Y:S02]  /*20e0*/  IMAD R9, R2.reuse, -0x36f0255e, RZ ;  /* 0xc90fdaa202097824 */ /* 0x040fe400078e02ff */
[----:B------:R-:W-:-:S04]  /*20f0*/  IMAD.WIDE.U32 R6, P2, R2, 0x2168c235, R6 ;  /* 0x2168c23502067825 */ /* 0x000fc80007840006 */
[----:B------:R-:W-:Y:S01]  /*2100*/  IMAD.X R2, RZ, RZ, R3, P2 ;  /* 0x000000ffff027224 */ /* 0x000fe200010e0603 */
[----:B------:R-:W-:Y:S02]  /*2110*/  IADD3 R3, P2, PT, R9, R7, RZ ;  /* 0x0000000709037210 */ /* 0x000fe40007f5e0ff */
[----:B------:R-:W-:Y:S02]  /*2120*/  IADD3.X RZ, P1, PT, R6, R6, RZ, P1, !PT ;  /* 0x0000000606ff7210 */ /* 0x000fe40000f3e4ff */
[C---:B------:R-:W-:Y:S01]  /*2130*/  ISETP.GT.U32.AND P3, PT, R3.reuse, RZ, PT ;  /* 0x000000ff0300720c */ /* 0x040fe20003f64070 */
[----:B------:R-:W-:Y:S01]  /*2140*/  IMAD.X R2, RZ, RZ, R2, P2 ;  /* 0x000000ffff027224 */ /* 0x000fe200010e0602 */
[----:B------:R-:W-:-:S04]  /*2150*/  IADD3.X R6, P2, PT, R3, R3, RZ, P1, !PT ;  /* 0x0000000303067210 */ /* 0x000fc80000f5e4ff */
[C---:B------:R-:W-:Y:S01]  /*2160*/  ISETP.GT.AND.EX P1, PT, R2.reuse, RZ, PT, P3 ;  /* 0x000000ff0200720c */ /* 0x040fe20003f24330 */
[----:B------:R-:W-:-:S03]  /*2170*/  IMAD.X R7, R2, 0x1, R2, P2 ;  /* 0x0000000102077824 */ /* 0x000fc600010e0602 */
[----:B------:R-:W-:Y:S02]  /*2180*/  SEL R6, R6, R3, P1 ;  /* 0x0000000306067207 */ /* 0x000fe40000800000 */
[----:B------:R-:W-:Y:S02]  /*2190*/  SEL R3, R7, R2, P1 ;  /* 0x0000000207037207 */ /* 0x000fe40000800000 */
[----:B------:R-:W-:Y:S02]  /*21a0*/  IADD3 R2, P2, PT, R6, 0x1, RZ ;  /* 0x0000000106027810 */ /* 0x000fe40007f5e0ff */
[----:B------:R-:W-:Y:S02]  /*21b0*/  SEL R7, RZ, 0xffffffff, !P1 ;  /* 0xffffffffff077807 */ /* 0x000fe40004800000 */
[----:B------:R-:W-:Y:S01]  /*21c0*/  LOP3.LUT P1, R19, R19, 0x80000000, RZ, 0xc0, !PT ;  /* 0x8000000013137812 */ /* 0x000fe2000782c0ff */
[----:B------:R-:W-:Y:S02]  /*21d0*/  IMAD.X R3, RZ, RZ, R3, P2 ;  /* 0x000000ffff037224 */ /* 0x000fe400010e0603 */
[----:B------:R-:W-:Y:S01]  /*21e0*/  IMAD.IADD R0, R7, 0x1, -R0 ;  /* 0x0000000107007824 */ /* 0x000fe200078e0a00 */
[----:B------:R-:W-:-:S02]  /*21f0*/  @!P0 LOP3.LUT R19, R19, 0x80000000, RZ, 0x3c, !PT ;  /* 0x8000000013138812 */ /* 0x000fc400078e3cff */
[----:B------:R-:W-:Y:S01]  /*2200*/  SHF.R.U64 R2, R2, 0xa, R3 ;  /* 0x0000000a02027819 */ /* 0x000fe20000001203 */
[----:B------:R-:W-:-:S03]  /*2210*/  IMAD.SHL.U32 R0, R0, 0x100000, RZ ;  /* 0x0010000000007824 */ /* 0x000fc600078e00ff */
[----:B------:R-:W-:-:S03]  /*2220*/  IADD3 R2, P2, PT, R2, 0x1, RZ ;  /* 0x0000000102027810 */ /* 0x000fc60007f5e0ff */
[----:B------:R-:W-:Y:S01]  /*2230*/  @P1 IMAD.MOV R4, RZ, RZ, -R4 ;  /* 0x000000ffff041224 */ /* 0x000fe200078e0a04 */
[----:B------:R-:W-:-:S04]  /*2240*/  LEA.HI.X R3, R3, RZ, RZ, 0x16, P2 ;  /* 0x000000ff03037211 */ /* 0x000fc800010fb4ff */
[--C-:B------:R-:W-:Y:S02]  /*2250*/  SHF.R.U64 R2, R2, 0x1, R3.reuse ;  /* 0x0000000102027819 */ /* 0x100fe40000001203 */
[----:B------:R-:W-:Y:S02]  /*2260*/  SHF.R.U32.HI R3, RZ, 0x1, R3 ;  /* 0x00000001ff037819 */ /* 0x000fe40000011603 */
[----:B------:R-:W-:-:S04]  /*2270*/  IADD3 R18, P2, P3, RZ, RZ, R2 ;  /* 0x000000ffff127210 */ /* 0x000fc80007b5e002 */
[----:B------:R-:W-:-:S04]  /*2280*/  IADD3.X R0, PT, PT, R0, 0x3fe00000, R3, P2, P3 ;  /* 0x3fe0000000007810 */ /* 0x000fc800017e6403 */
[----:B------:R-:W-:-:S07]  /*2290*/  LOP3.LUT R19, R0, R19, RZ, 0xfc, !PT ;  /* 0x0000001300137212 */ /* 0x000fce00078efcff */
.L_x_32:
[----:B------:R-:W-:Y:S02]  /*22a0*/  IMAD.MOV.U32 R11, RZ, RZ, 0x0 ;  /* 0x00000000ff0b7424 */ /* 0x000fe400078e00ff */
[----:B------:R-:W-:Y:S02]  /*22b0*/  IMAD.MOV.U32 R0, RZ, RZ, R4 ;  /* 0x000000ffff007224 */ /* 0x000fe400078e0004 */
[----:B------:R-:W-:Y:S02]  /*22c0*/  IMAD.MOV.U32 R2, RZ, RZ, R18 ;  /* 0x000000ffff027224 */ /* 0x000fe400078e0012 */
[----:B------:R-:W-:Y:S01]  /*22d0*/  IMAD.MOV.U32 R3, RZ, RZ, R19 ;  /* 0x000000ffff037224 */ /* 0x000fe200078e0013 */
[----:B------:R-:W-:Y:S06]  /*22e0*/  RET.REL.NODEC R10 `(_Z12dummy_kernelPdii) ;  /* 0xffffffdc0a447950 */ /* 0x000fec0003c3ffff */
.L_x_39:
[----:B------:R-:W-:-:S00]  /*22f0*/  BRA `(.L_x_39) ;  /* 0xfffffffc00fc7947 */ /* 0x000fc0000383ffff */
[----:B------:R-:W-:-:S00]  /*2300*/  NOP ;  /* 0x0000000000007918 */ /* 0x000fc00000000000 */
[----:B------:R-:W-:-:S00]  /*2310*/  NOP ;  /* 0x0000000000007918 */ /* 0x000fc00000000000 */
[----:B------:R-:W-:-:S00]  /*2320*/  NOP ;  /* 0x0000000000007918 */ /* 0x000fc00000000000 */
[----:B------:R-:W-:-:S00]  /*2330*/  NOP ;  /* 0x0000000000007918 */ /* 0x000fc00000000000 */
[----:B------:R-:W-:-:S00]  /*2340*/  NOP ;  /* 0x0000000000007918 */ /* 0x000fc00000000000 */
[----:B------:R-:W-:-:S00]  /*2350*/  NOP ;  /* 0x0000000000007918 */ /* 0x000fc00000000000 */
[----:B------:R-:W-:-:S00]  /*2360*/  NOP ;  /* 0x0000000000007918 */ /* 0x000fc00000000000 */
[----:B------:R-:W-:-:S00]  /*2370*/  NOP ;  /* 0x0000000000007918 */ /* 0x000fc00000000000 */
.L_x_41:


//--------------------- .nv.global.init           --------------------------
	.section	.nv.global.init,"aw",@progbits
	.align	16
.nv.global.init:
	.type		__cudart_sin_cos_coeffs,@object
	.size		__cudart_sin_cos_coeffs,(__cudart_i2opi_d - __cudart_sin_cos_coeffs)
__cudart_sin_cos_coeffs:
        /*0000*/ 	.byte	0x46, 0xd2, 0xb0, 0x2c, 0xf1, 0xe5, 0x5a, 0xbe, 0x92, 0xe3, 0xac, 0x69, 0xe3, 0x1d, 0xc7, 0x3e
        /*0010*/ 	.byte	0xa1, 0x62, 0xdb, 0x19, 0xa0, 0x01, 0x2a, 0xbf, 0x18, 0x08, 0x11, 0x11, 0x11, 0x11, 0x81, 0x3f
        /*0020*/ 	.byte	0x54, 0x55, 0x55, 0x55, 0x55, 0x55, 0xc5, 0xbf, 0x00, 0x00, 0x00, 0x00, 0x00, 0x00, 0x00, 0x00
        /*0030*/ 	.byte	0x00, 0x00, 0x00, 0x00, 0x00, 0x00, 0x00, 0x00, 0x64, 0x81, 0xfd, 0x20, 0x83, 0xff, 0xa8, 0xbd
        /*0040*/ 	.byte	0x28, 0x85, 0xef, 0xc1, 0xa7, 0xee, 0x21, 0x3e, 0xd9, 0xe6, 0x06, 0x8e, 0x4f, 0x7e, 0x92, 0xbe
        /*0050*/ 	.byte	0xe9, 0xbc, 0xdd, 0x19, 0xa0, 0x01, 0xfa, 0x3e, 0x47, 0x5d, 0xc1, 0x16, 0x6c, 0xc1, 0x56, 0xbf
        /*0060*/ 	.byte	0x51, 0x55, 0x55, 0x55, 0x55, 0x55, 0xa5, 0x3f, 0x00, 0x00, 0x00, 0x00, 0x00, 0x00, 0xe0, 0xbf
        /*0070*/ 	.byte	0x00, 0x00, 0x00, 0x00, 0x00, 0x00, 0xf0, 0x3f, 0x00, 0x00, 0x00, 0x00, 0x00, 0x00, 0x00, 0x00
	.type		__cudart_i2opi_d,@object
	.size		__cudart_i2opi_d,(.L_0 - __cudart_i2opi_d)
__cudart_i2opi_d:
        /* <DEDUP_REMOVED lines=9> */
.L_0:


//--------------------- .nv.shared.reserved.0     --------------------------
	.section	.nv.shared.reserved.0,"aw",@nobits
	.weak		__nv_reservedSMEM_offset_0_alias
	.size		__nv_reservedSMEM_offset_0_alias, 0, 64
	.other		__nv_reservedSMEM_offset_0_alias,@"STO_CUDA_RESERVED_SHARED STV_DEFAULT"
__nv_reservedSMEM_offset_0_alias:
	.zero		0
	.zero		64


//--------------------- .nv.constant0._Z12dummy_kernelPdii --------------------------
	.section	.nv.constant0._Z12dummy_kernelPdii,"a",@progbits
	.sectionflags	@""
	.align	4
.nv.constant0._Z12dummy_kernelPdii:
	.zero		912


//--------------------- SYMBOLS --------------------------

	.type		.nv.reservedSmem.offset0,@object
	.size		.nv.reservedSmem.offset0,0x4
